	.target	sm_90a

	.elftype	@"ET_EXEC"


//--------------------- .note.nv.tkinfo           --------------------------
	.section	.note.nv.tkinfo,"",@"SHT_NOTE"
	.sectionflags	@"SHF_NOTE_NV_TKINFO"
	.tkinfo
        /*0018*/ 	.word	0x00000002
        /*0030*/ 	.string	""
        /*0030*/ 	.string	"ptxas"
        /*0030*/ 	.string	"Cuda compilation tools, release 13.0, V13.0.88"
        /*0030*/ 	.string	"Build cuda_13.0.r13.0/compiler.36424714_0"
        /*0030*/ 	.string	"-arch sm_90a -m 64 "



//--------------------- .note.nv.cuinfo           --------------------------
	.section	.note.nv.cuinfo,"",@"SHT_NOTE"
	.sectionflags	@"SHF_NOTE_NV_CUINFO"
        /*0018*/ 	.short	0x0002
        /*001a*/ 	.short	0x005a
        /*001c*/ 	.short	0x0082
	.zero		2


//--------------------- .nv.info                  --------------------------
	.section	.nv.info,"",@"SHT_CUDA_INFO"
	.align	4


	//----- nvinfo : EIATTR_REGCOUNT
	.align		4
        /*0000*/ 	.byte	0x04, 0x2f
        /*0002*/ 	.short	(.L_15 - .L_14)
	.align		4
.L_14:
        /*0004*/ 	.word	index@(_ZN7cutlass13device_kernelINS_4gemm6kernel13GemmUniversalIN4cute5tupleIJiiiiEEENS1_10collective13CollectiveMmaINS1_34MainloopSm90TmaGmmaWarpSpecializedILi5ENS5_IJNS4_1CILi1EEENSA_ILi2EEESB_EEENS1_35KernelTmaWarpSpecializedCooperativeEEENS5_IJNSA_ILi128EEENSA_ILi64EEESH_EEENS_6half_tENS5_IJlSB_lEEESJ_SK_NS4_8TiledMMAINS4_8MMA_AtomIJNS4_4SM904GMMA25MMA_64x64x16_F32F16F16_SSILNSO_5MajorE0ELSQ_0ELNSO_7ScaleInE1ELSR_1EEEEEENS4_6LayoutINS5_IJSC_SB_SB_EEENS5_IJSB_NSA_ILi0EEESW_EEEEENS5_IJNS4_10UnderscoreESZ_SZ_EEEEENS4_23SM90_TMA_LOAD_MULTICASTENS4_14ComposedLayoutINS4_7SwizzleILi3ELi4ELi3EEENS4_18smem_ptr_flag_bitsILi16EEENSU_INS5_IJNSA_ILi8EEESH_EEENS5_IJSH_SB_EEEEEEEvNS4_8identityENS4_13SM90_TMA_LOADES1C_vS1D_EENS_8epilogue10collective6detail29Sm90TmaWarpSpecializedAdapterINS1H_15DefaultEpilogueISJ_SK_SK_NS1G_6thread17LinearCombinationISJ_Li1EffLNS1L_9ScaleType4KindE0ELNS_15FloatRoundStyleE2ESJ_EENS1_15EpilogueDefaultEEEEEvvEEEEvNT_6ParamsE)
        /*0008*/ 	.word	0x000000a8


	//----- nvinfo : EIATTR_FRAME_SIZE
	.align		4
.L_15:
        /*000c*/ 	.byte	0x04, 0x11
        /*000e*/ 	.short	(.L_17 - .L_16)
	.align		4
.L_16:
        /*0010*/ 	.word	index@(_ZN7cutlass13device_kernelINS_4gemm6kernel13GemmUniversalIN4cute5tupleIJiiiiEEENS1_10collective13CollectiveMmaINS1_34MainloopSm90TmaGmmaWarpSpecializedILi5ENS5_IJNS4_1CILi1EEENSA_ILi2EEESB_EEENS1_35KernelTmaWarpSpecializedCooperativeEEENS5_IJNSA_ILi128EEENSA_ILi64EEESH_EEENS_6half_tENS5_IJlSB_lEEESJ_SK_NS4_8TiledMMAINS4_8MMA_AtomIJNS4_4SM904GMMA25MMA_64x64x16_F32F16F16_SSILNSO_5MajorE0ELSQ_0ELNSO_7ScaleInE1ELSR_1EEEEEENS4_6LayoutINS5_IJSC_SB_SB_EEENS5_IJSB_NSA_ILi0EEESW_EEEEENS5_IJNS4_10UnderscoreESZ_SZ_EEEEENS4_23SM90_TMA_LOAD_MULTICASTENS4_14ComposedLayoutINS4_7SwizzleILi3ELi4ELi3EEENS4_18smem_ptr_flag_bitsILi16EEENSU_INS5_IJNSA_ILi8EEESH_EEENS5_IJSH_SB_EEEEEEEvNS4_8identityENS4_13SM90_TMA_LOADES1C_vS1D_EENS_8epilogue10collective6detail29Sm90TmaWarpSpecializedAdapterINS1H_15DefaultEpilogueISJ_SK_SK_NS1G_6thread17LinearCombinationISJ_Li1EffLNS1L_9ScaleType4KindE0ELNS_15FloatRoundStyleE2ESJ_EENS1_15EpilogueDefaultEEEEEvvEEEEvNT_6ParamsE)
        /*0014*/ 	.word	0x00000000


	//----- nvinfo : EIATTR_MIN_STACK_SIZE
	.align		4
.L_17:
        /*0018*/ 	.byte	0x04, 0x12
        /*001a*/ 	.short	(.L_19 - .L_18)
	.align		4
.L_18:
        /*001c*/ 	.word	index@(_ZN7cutlass13device_kernelINS_4gemm6kernel13GemmUniversalIN4cute5tupleIJiiiiEEENS1_10collective13CollectiveMmaINS1_34MainloopSm90TmaGmmaWarpSpecializedILi5ENS5_IJNS4_1CILi1EEENSA_ILi2EEESB_EEENS1_35KernelTmaWarpSpecializedCooperativeEEENS5_IJNSA_ILi128EEENSA_ILi64EEESH_EEENS_6half_tENS5_IJlSB_lEEESJ_SK_NS4_8TiledMMAINS4_8MMA_AtomIJNS4_4SM904GMMA25MMA_64x64x16_F32F16F16_SSILNSO_5MajorE0ELSQ_0ELNSO_7ScaleInE1ELSR_1EEEEEENS4_6LayoutINS5_IJSC_SB_SB_EEENS5_IJSB_NSA_ILi0EEESW_EEEEENS5_IJNS4_10UnderscoreESZ_SZ_EEEEENS4_23SM90_TMA_LOAD_MULTICASTENS4_14ComposedLayoutINS4_7SwizzleILi3ELi4ELi3EEENS4_18smem_ptr_flag_bitsILi16EEENSU_INS5_IJNSA_ILi8EEESH_EEENS5_IJSH_SB_EEEEEEEvNS4_8identityENS4_13SM90_TMA_LOADES1C_vS1D_EENS_8epilogue10collective6detail29Sm90TmaWarpSpecializedAdapterINS1H_15DefaultEpilogueISJ_SK_SK_NS1G_6thread17LinearCombinationISJ_Li1EffLNS1L_9ScaleType4KindE0ELNS_15FloatRoundStyleE2ESJ_EENS1_15EpilogueDefaultEEEEEvvEEEEvNT_6ParamsE)
        /*0020*/ 	.word	0x00000000
.L_19:


//--------------------- .nv.compat                --------------------------
	.section	.nv.compat,"",@"SHT_CUDA_COMPAT_INFO"
	.align	4
        /*0000*/ 	.byte	0x02, 0x09, 0x01, 0x00, 0x02, 0x02, 0x04, 0x00, 0x02, 0x05, 0x05, 0x00, 0x03, 0x07, 0x01, 0x01
        /*0010*/ 	.byte	0x02, 0x03, 0x01, 0x00, 0x02, 0x06, 0x01, 0x00, 0x04, 0x0b, 0x08, 0x00, 0x00, 0x00, 0x00, 0x00
        /*0020*/ 	.byte	0x00, 0x00, 0x00, 0x00


//--------------------- .nv.info._ZN7cutlass13device_kernelINS_4gemm6kernel13GemmUniversalIN4cute5tupleIJiiiiEEENS1_10collective13CollectiveMmaINS1_34MainloopSm90TmaGmmaWarpSpecializedILi5ENS5_IJNS4_1CILi1EEENSA_ILi2EEESB_EEENS1_35KernelTmaWarpSpecializedCooperativeEEENS5_IJNSA_ILi128EEENSA_ILi64EEESH_EEENS_6half_tENS5_IJlSB_lEEESJ_SK_NS4_8TiledMMAINS4_8MMA_AtomIJNS4_4SM904GMMA25MMA_64x64x16_F32F16F16_SSILNSO_5MajorE0ELSQ_0ELNSO_7ScaleInE1ELSR_1EEEEEENS4_6LayoutINS5_IJSC_SB_SB_EEENS5_IJSB_NSA_ILi0EEESW_EEEEENS5_IJNS4_10UnderscoreESZ_SZ_EEEEENS4_23SM90_TMA_LOAD_MULTICASTENS4_14ComposedLayoutINS4_7SwizzleILi3ELi4ELi3EEENS4_18smem_ptr_flag_bitsILi16EEENSU_INS5_IJNSA_ILi8EEESH_EEENS5_IJSH_SB_EEEEEEEvNS4_8identityENS4_13SM90_TMA_LOADES1C_vS1D_EENS_8epilogue10collective6detail29Sm90TmaWarpSpecializedAdapterINS1H_15DefaultEpilogueISJ_SK_SK_NS1G_6thread17LinearCombinationISJ_Li1EffLNS1L_9ScaleType4KindE0ELNS_15FloatRoundStyleE2ESJ_EENS1_15EpilogueDefaultEEEEEvvEEEEvNT_6ParamsE --------------------------
	.section	.nv.info._ZN7cutlass13device_kernelINS_4gemm6kernel13GemmUniversalIN4cute5tupleIJiiiiEEENS1_10collective13CollectiveMmaINS1_34MainloopSm90TmaGmmaWarpSpecializedILi5ENS5_IJNS4_1CILi1EEENSA_ILi2EEESB_EEENS1_35KernelTmaWarpSpecializedCooperativeEEENS5_IJNSA_ILi128EEENSA_ILi64EEESH_EEENS_6half_tENS5_IJlSB_lEEESJ_SK_NS4_8TiledMMAINS4_8MMA_AtomIJNS4_4SM904GMMA25MMA_64x64x16_F32F16F16_SSILNSO_5MajorE0ELSQ_0ELNSO_7ScaleInE1ELSR_1EEEEEENS4_6LayoutINS5_IJSC_SB_SB_EEENS5_IJSB_NSA_ILi0EEESW_EEEEENS5_IJNS4_10UnderscoreESZ_SZ_EEEEENS4_23SM90_TMA_LOAD_MULTICASTENS4_14ComposedLayoutINS4_7SwizzleILi3ELi4ELi3EEENS4_18smem_ptr_flag_bitsILi16EEENSU_INS5_IJNSA_ILi8EEESH_EEENS5_IJSH_SB_EEEEEEEvNS4_8identityENS4_13SM90_TMA_LOADES1C_vS1D_EENS_8epilogue10collective6detail29Sm90TmaWarpSpecializedAdapterINS1H_15DefaultEpilogueISJ_SK_SK_NS1G_6thread17LinearCombinationISJ_Li1EffLNS1L_9ScaleType4KindE0ELNS_15FloatRoundStyleE2ESJ_EENS1_15EpilogueDefaultEEEEEvvEEEEvNT_6ParamsE,"",@"SHT_CUDA_INFO"
	.sectionflags	@""
	.align	4


	//----- nvinfo : EIATTR_CUDA_API_VERSION
	.align		4
        /*0000*/ 	.byte	0x04, 0x37
        /*0002*/ 	.short	(.L_21 - .L_20)
.L_20:
        /*0004*/ 	.word	0x00000082


	//----- nvinfo : EIATTR_KPARAM_INFO
	.align		4
.L_21:
        /*0008*/ 	.byte	0x04, 0x17
        /*000a*/ 	.short	(.L_23 - .L_22)
.L_22:
        /*000c*/ 	.word	0x00000000
        /*0010*/ 	.short	0x0000
        /*0012*/ 	.short	0x0070
        /*0014*/ 	.byte	0x00, 0xf0, 0x01, 0x10


	//----- nvinfo : EIATTR_SPARSE_MMA_MASK
	.align		4
.L_23:
        /*0018*/ 	.byte	0x03, 0x50
        /*001a*/ 	.short	0x0000


	//----- nvinfo : EIATTR_MAXREG_COUNT
	.align		4
        /*001c*/ 	.byte	0x03, 0x1b
        /*001e*/ 	.short	0x00a8


	//----- nvinfo : EIATTR_NUM_BARRIERS
	.align		4
        /*0020*/ 	.byte	0x02, 0x4c
        /*0022*/ 	.byte	0x01
	.zero		1


	//----- nvinfo : EIATTR_EXTERNS
	.align		4
        /*0024*/ 	.byte	0x04, 0x0f
        /*0026*/ 	.short	(.L_25 - .L_24)


	//   ....[0]....
	.align		4
.L_24:
        /*0028*/ 	.word	index@(__assertfail)


	//----- nvinfo : EIATTR_MERCURY_ISA_VERSION
	.align		4
.L_25:
        /*002c*/ 	.byte	0x03, 0x5f
        /*002e*/ 	.short	0x0101


	//----- nvinfo : EIATTR_INT_WARP_WIDE_INSTR_OFFSETS
	.align		4
        /*0030*/ 	.byte	0x04, 0x31
        /*0032*/ 	.short	(.L_27 - .L_26)


	//   ....[0]....
.L_26:
        /*0034*/ 	.word	0x00000490


	//   ....[1]....
        /*0038*/ 	.word	0x000004b0


	//   ....[2]....
        /*003c*/ 	.word	0x00000660


	//----- nvinfo : EIATTR_COOP_GROUP_MASK_REGIDS
	.align		4
.L_27:
        /*0040*/ 	.byte	0x04, 0x29
        /*0042*/ 	.short	(.L_29 - .L_28)


	//   ....[0]....
.L_28:
        /*0044*/ 	.word	0xffffffff


	//   ....[1]....
        /*0048*/ 	.word	0xffffffff


	//   ....[2]....
        /*004c*/ 	.word	0xffffffff


	//   ....[3]....
        /*0050*/ 	.word	0xffffffff


	//   ....[4]....
        /*0054*/ 	.word	0xffffffff


	//   ....[5]....
        /*0058*/ 	.word	0xffffffff


	//----- nvinfo : EIATTR_COOP_GROUP_INSTR_OFFSETS
	.align		4
.L_29:
        /*005c*/ 	.byte	0x04, 0x28
        /*005e*/ 	.short	(.L_31 - .L_30)


	//   ....[0]....
.L_30:
        /*0060*/ 	.word	0x00000060


	//   ....[1]....
        /*0064*/ 	.word	0x00000070


	//   ....[2]....
        /*0068*/ 	.word	0x00000130


	//   ....[3]....
        /*006c*/ 	.word	0x000002e0


	//   ....[4]....
        /*0070*/ 	.word	0x000007a0


	//   ....[5]....
        /*0074*/ 	.word	0x000011e0


	//----- nvinfo : EIATTR_REG_RECONFIG
	.align		4
.L_31:
        /*0078*/ 	.byte	0x01, 0x54
	.zero		2


	//----- nvinfo : EIATTR_SYSCALL_OFFSETS
	.align		4
        /*007c*/ 	.byte	0x04, 0x46
        /*007e*/ 	.short	(.L_33 - .L_32)


	//   ....[0]....
.L_32:
        /*0080*/ 	.word	0x000013a0


	//----- nvinfo : EIATTR_MBARRIER_INSTR_OFFSETS
	.align		4
.L_33:
        /*0084*/ 	.byte	0x04, 0x39
        /*0086*/ 	.short	(.L_35 - .L_34)


	//   ....[0]....
.L_34:
        /*0088*/ 	.word	0x00000230
        /*008c*/ 	.word	0x000000ff
        /*0090*/ 	.word	0x00000000
        /*0094*/ 	.short	0x0100
        /*0096*/ 	.byte	0x08
	.zero		1


	//   ....[1]....
        /*0098*/ 	.word	0x00000240
        /*009c*/ 	.word	0x000000ff
        /*00a0*/ 	.word	0x00000028
        /*00a4*/ 	.short	0x0100
        /*00a6*/ 	.byte	0x08
	.zero		1


	//   ....[2]....
        /*00a8*/ 	.word	0x00000250
        /*00ac*/ 	.word	0x000000ff
        /*00b0*/ 	.word	0x00000008
        /*00b4*/ 	.short	0x0100
        /*00b6*/ 	.byte	0x08
	.zero		1


	//   ....[3]....
        /*00b8*/ 	.word	0x00000260
        /*00bc*/ 	.word	0x000000ff
        /*00c0*/ 	.word	0x00000030
        /*00c4*/ 	.short	0x0100
        /*00c6*/ 	.byte	0x08
	.zero		1


	//   ....[4]....
        /*00c8*/ 	.word	0x00000270
        /*00cc*/ 	.word	0x000000ff
        /*00d0*/ 	.word	0x00000010
        /*00d4*/ 	.short	0x0100
        /*00d6*/ 	.byte	0x08
	.zero		1


	//   ....[5]....
        /*00d8*/ 	.word	0x00000280
        /*00dc*/ 	.word	0x000000ff
        /*00e0*/ 	.word	0x00000038
        /*00e4*/ 	.short	0x0100
        /*00e6*/ 	.byte	0x08
	.zero		1


	//   ....[6]....
        /*00e8*/ 	.word	0x00000290
        /*00ec*/ 	.word	0x000000ff
        /*00f0*/ 	.word	0x00000018
        /*00f4*/ 	.short	0x0100
        /*00f6*/ 	.byte	0x08
	.zero		1


	//   ....[7]....
        /*00f8*/ 	.word	0x000002a0
        /*00fc*/ 	.word	0x000000ff
        /*0100*/ 	.word	0x00000040
        /*0104*/ 	.short	0x0100
        /*0106*/ 	.byte	0x08
	.zero		1


	//   ....[8]....
        /*0108*/ 	.word	0x000002b0
        /*010c*/ 	.word	0x000000ff
        /*0110*/ 	.word	0x00000020
        /*0114*/ 	.short	0x0100
        /*0116*/ 	.byte	0x08
	.zero		1


	//   ....[9]....
        /*0118*/ 	.word	0x000002c0
        /*011c*/ 	.word	0x000000ff
        /*0120*/ 	.word	0x00000048
        /*0124*/ 	.short	0x0100
        /*0126*/ 	.byte	0x08
	.zero		1


	//   ....[10]....
        /*0128*/ 	.word	0x000006e0
        /*012c*/ 	.word	0x000000ff
        /*0130*/ 	.word	0x00000060
        /*0134*/ 	.short	0x0100
        /*0136*/ 	.byte	0x06
	.zero		1


	//   ....[11]....
        /*0138*/ 	.word	0x00000750
        /*013c*/ 	.word	0x000000ff
        /*0140*/ 	.word	0x00000068
        /*0144*/ 	.short	0x0100
        /*0146*/ 	.byte	0x06
	.zero		1


	//   ....[12]....
        /*0148*/ 	.word	0x00001460
        /*014c*/ 	.word	0x00000003
        /*0150*/ 	.word	0x00000000
        /*0154*/ 	.short	0x010a
        /*0156*/ 	.byte	0x3f
	.zero		1


	//   ....[13]....
        /*0158*/ 	.word	0x000014a0
        /*015c*/ 	.word	0x00000003
        /*0160*/ 	.word	0x00000000
        /*0164*/ 	.short	0x010a
        /*0166*/ 	.byte	0x3f
	.zero		1


	//   ....[14]....
        /*0168*/ 	.word	0x00001870
        /*016c*/ 	.word	0x00000005
        /*0170*/ 	.word	0x00000000
        /*0174*/ 	.short	0x010a
        /*0176*/ 	.byte	0x3f
	.zero		1


	//   ....[15]....
        /*0178*/ 	.word	0x000018b0
        /*017c*/ 	.word	0x00000005
        /*0180*/ 	.word	0x00000000
        /*0184*/ 	.short	0x010a
        /*0186*/ 	.byte	0x3f
	.zero		1


	//   ....[16]....
        /*0188*/ 	.word	0x00001b10
        /*018c*/ 	.word	0x00000005
        /*0190*/ 	.word	0x00000000
        /*0194*/ 	.short	0x0101
        /*0196*/ 	.byte	0x3f
	.zero		1


	//   ....[17]....
        /*0198*/ 	.word	0x00001d30
        /*019c*/ 	.word	0x00000003
        /*01a0*/ 	.word	0x00000000
        /*01a4*/ 	.short	0x0101
        /*01a6*/ 	.byte	0x3f
	.zero		1


	//   ....[18]....
        /*01a8*/ 	.word	0x000051d0
        /*01ac*/ 	.word	0x00000016
        /*01b0*/ 	.word	0x00000028
        /*01b4*/ 	.short	0x010a
        /*01b6*/ 	.byte	0x3f
	.zero		1


	//   ....[19]....
        /*01b8*/ 	.word	0x00005530
        /*01bc*/ 	.word	0x00000003
        /*01c0*/ 	.word	0x00000068
        /*01c4*/ 	.short	0x0101
        /*01c6*/ 	.byte	0x3f
	.zero		1


	//   ....[20]....
        /*01c8*/ 	.word	0x00005c80
        /*01cc*/ 	.word	0x00000007
        /*01d0*/ 	.word	0x00000000
        /*01d4*/ 	.short	0x010a
        /*01d6*/ 	.byte	0x3f
	.zero		1


	//   ....[21]....
        /*01d8*/ 	.word	0x00005d00
        /*01dc*/ 	.word	0x00000008
        /*01e0*/ 	.word	0x00000000
        /*01e4*/ 	.short	0x010a
        /*01e6*/ 	.byte	0x3f
	.zero		1


	//   ....[22]....
        /*01e8*/ 	.word	0x00005d90
        /*01ec*/ 	.word	0x00000009
        /*01f0*/ 	.word	0x00000000
        /*01f4*/ 	.short	0x010a
        /*01f6*/ 	.byte	0x3f
	.zero		1


	//   ....[23]....
        /*01f8*/ 	.word	0x00005e20
        /*01fc*/ 	.word	0x00000006
        /*0200*/ 	.word	0x00000000
        /*0204*/ 	.short	0x010a
        /*0206*/ 	.byte	0x3f
	.zero		1


	//   ....[24]....
        /*0208*/ 	.word	0x00005eb0
        /*020c*/ 	.word	0x00000003
        /*0210*/ 	.word	0x00000000
        /*0214*/ 	.short	0x010a
        /*0216*/ 	.byte	0x3f
	.zero		1


	//   ....[25]....
        /*0218*/ 	.word	0x00005f10
        /*021c*/ 	.word	0x00000003
        /*0220*/ 	.word	0x00000000
        /*0224*/ 	.short	0x010a
        /*0226*/ 	.byte	0x3f
	.zero		1


	//   ....[26]....
        /*0228*/ 	.word	0x00005f60
        /*022c*/ 	.word	0x00000005
        /*0230*/ 	.word	0x00000000
        /*0234*/ 	.short	0x010a
        /*0236*/ 	.byte	0x3f
	.zero		1


	//   ....[27]....
        /*0238*/ 	.word	0x00006030
        /*023c*/ 	.word	0x00000016
        /*0240*/ 	.word	0x00000028
        /*0244*/ 	.short	0x010a
        /*0246*/ 	.byte	0x3f
	.zero		1


	//   ....[28]....
        /*0248*/ 	.word	0x00006100
        /*024c*/ 	.word	0x00000007
        /*0250*/ 	.word	0x00000000
        /*0254*/ 	.short	0x010a
        /*0256*/ 	.byte	0x3f
	.zero		1


	//   ....[29]....
        /*0258*/ 	.word	0x00006150
        /*025c*/ 	.word	0x00000008
        /*0260*/ 	.word	0x00000000
        /*0264*/ 	.short	0x010a
        /*0266*/ 	.byte	0x3f
	.zero		1


	//   ....[30]....
        /*0268*/ 	.word	0x000061a0
        /*026c*/ 	.word	0x00000009
        /*0270*/ 	.word	0x00000000
        /*0274*/ 	.short	0x010a
        /*0276*/ 	.byte	0x3f
	.zero		1


	//   ....[31]....
        /*0278*/ 	.word	0x000061f0
        /*027c*/ 	.word	0x00000006
        /*0280*/ 	.word	0x00000000
        /*0284*/ 	.short	0x010a
        /*0286*/ 	.byte	0x3f
	.zero		1


	//----- nvinfo : EIATTR_NUM_MBARRIERS
	.align		4
.L_35:
        /*0288*/ 	.byte	0x03, 0x38
        /*028a*/ 	.short	0x000c


	//----- nvinfo : EIATTR_EXIT_INSTR_OFFSETS
	.align		4
        /*028c*/ 	.byte	0x04, 0x1c
        /*028e*/ 	.short	(.L_37 - .L_36)


	//   ....[0]....
.L_36:
        /*0290*/ 	.word	0x00000900


	//   ....[1]....
        /*0294*/ 	.word	0x00001110


	//   ....[2]....
        /*0298*/ 	.word	0x000048f0


	//   ....[3]....
        /*029c*/ 	.word	0x00004e50


	//   ....[4]....
        /*02a0*/ 	.word	0x00005f00


	//----- nvinfo : EIATTR_MAX_THREADS
	.align		4
.L_37:
        /*02a4*/ 	.byte	0x04, 0x05
        /*02a6*/ 	.short	(.L_39 - .L_38)
.L_38:
        /*02a8*/ 	.word	0x00000180
        /*02ac*/ 	.word	0x00000001
        /*02b0*/ 	.word	0x00000001


	//----- nvinfo : EIATTR_CRS_STACK_SIZE
	.align		4
.L_39:
        /*02b4*/ 	.byte	0x04, 0x1e
        /*02b6*/ 	.short	(.L_41 - .L_40)
.L_40:
        /*02b8*/ 	.word	0x00000000


	//----- nvinfo : EIATTR_CBANK_PARAM_SIZE
	.align		4
.L_41:
        /*02bc*/ 	.byte	0x03, 0x19
        /*02be*/ 	.short	0x0470


	//----- nvinfo : EIATTR_PARAM_CBANK
	.align		4
        /*02c0*/ 	.byte	0x04, 0x0a
        /*02c2*/ 	.short	(.L_43 - .L_42)
	.align		4
.L_42:
        /*02c4*/ 	.word	index@(.nv.constant0._ZN7cutlass13device_kernelINS_4gemm6kernel13GemmUniversalIN4cute5tupleIJiiiiEEENS1_10collective13CollectiveMmaINS1_34MainloopSm90TmaGmmaWarpSpecializedILi5ENS5_IJNS4_1CILi1EEENSA_ILi2EEESB_EEENS1_35KernelTmaWarpSpecializedCooperativeEEENS5_IJNSA_ILi128EEENSA_ILi64EEESH_EEENS_6half_tENS5_IJlSB_lEEESJ_SK_NS4_8TiledMMAINS4_8MMA_AtomIJNS4_4SM904GMMA25MMA_64x64x16_F32F16F16_SSILNSO_5MajorE0ELSQ_0ELNSO_7ScaleInE1ELSR_1EEEEEENS4_6LayoutINS5_IJSC_SB_SB_EEENS5_IJSB_NSA_ILi0EEESW_EEEEENS5_IJNS4_10UnderscoreESZ_SZ_EEEEENS4_23SM90_TMA_LOAD_MULTICASTENS4_14ComposedLayoutINS4_7SwizzleILi3ELi4ELi3EEENS4_18smem_ptr_flag_bitsILi16EEENSU_INS5_IJNSA_ILi8EEESH_EEENS5_IJSH_SB_EEEEEEEvNS4_8identityENS4_13SM90_TMA_LOADES1C_vS1D_EENS_8epilogue10collective6detail29Sm90TmaWarpSpecializedAdapterINS1H_15DefaultEpilogueISJ_SK_SK_NS1G_6thread17LinearCombinationISJ_Li1EffLNS1L_9ScaleType4KindE0ELNS_15FloatRoundStyleE2ESJ_EENS1_15EpilogueDefaultEEEEEvvEEEEvNT_6ParamsE)
        /*02c8*/ 	.short	0x0210
        /*02ca*/ 	.short	0x0470


	//----- nvinfo : EIATTR_SW_WAR
	.align		4
.L_43:
        /*02cc*/ 	.byte	0x04, 0x36
        /*02ce*/ 	.short	(.L_45 - .L_44)
.L_44:
        /*02d0*/ 	.word	0x00000008
.L_45:


//--------------------- .nv.callgraph             --------------------------
	.section	.nv.callgraph,"",@"SHT_CUDA_CALLGRAPH"
	.align	4
	.sectionentsize	8
	.align		4
        /*0000*/ 	.word	0x00000000
	.align		4
        /*0004*/ 	.word	0xffffffff
	.align		4
        /*0008*/ 	.word	index@(_ZN7cutlass13device_kernelINS_4gemm6kernel13GemmUniversalIN4cute5tupleIJiiiiEEENS1_10collective13CollectiveMmaINS1_34MainloopSm90TmaGmmaWarpSpecializedILi5ENS5_IJNS4_1CILi1EEENSA_ILi2EEESB_EEENS1_35KernelTmaWarpSpecializedCooperativeEEENS5_IJNSA_ILi128EEENSA_ILi64EEESH_EEENS_6half_tENS5_IJlSB_lEEESJ_SK_NS4_8TiledMMAINS4_8MMA_AtomIJNS4_4SM904GMMA25MMA_64x64x16_F32F16F16_SSILNSO_5MajorE0ELSQ_0ELNSO_7ScaleInE1ELSR_1EEEEEENS4_6LayoutINS5_IJSC_SB_SB_EEENS5_IJSB_NSA_ILi0EEESW_EEEEENS5_IJNS4_10UnderscoreESZ_SZ_EEEEENS4_23SM90_TMA_LOAD_MULTICASTENS4_14ComposedLayoutINS4_7SwizzleILi3ELi4ELi3EEENS4_18smem_ptr_flag_bitsILi16EEENSU_INS5_IJNSA_ILi8EEESH_EEENS5_IJSH_SB_EEEEEEEvNS4_8identityENS4_13SM90_TMA_LOADES1C_vS1D_EENS_8epilogue10collective6detail29Sm90TmaWarpSpecializedAdapterINS1H_15DefaultEpilogueISJ_SK_SK_NS1G_6thread17LinearCombinationISJ_Li1EffLNS1L_9ScaleType4KindE0ELNS_15FloatRoundStyleE2ESJ_EENS1_15EpilogueDefaultEEEEEvvEEEEvNT_6ParamsE)
	.align		4
        /*000c*/ 	.word	index@(__assertfail)
	.align		4
        /*0010*/ 	.word	0x00000000
	.align		4
        /*0014*/ 	.word	0xfffffffe
	.align		4
        /*0018*/ 	.word	0x00000000
	.align		4
        /*001c*/ 	.word	0xfffffffd
	.align		4
        /*0020*/ 	.word	0x00000000
	.align		4
        /*0024*/ 	.word	0xfffffffc


//--------------------- .nv.constant4             --------------------------
	.section	.nv.constant4,"a",@progbits
	.align	8
	.align		8
.nv.constant4:
        /*0000*/ 	.dword	__assertfail
	.align		8
        /*0008*/ 	.dword	__unnamed_1
	.align		8
        /*0010*/ 	.dword	_ZN39_INTERNAL_3119d72c_4_k_cu_39285c81_31794cuda3std3__45__cpo5beginE
	.align		8
        /*0018*/ 	.dword	_ZN39_INTERNAL_3119d72c_4_k_cu_39285c81_31794cuda3std3__45__cpo3endE
	.align		8
        /*0020*/ 	.dword	_ZN39_INTERNAL_3119d72c_4_k_cu_39285c81_31794cuda3std3__45__cpo6cbeginE
	.align		8
        /*0028*/ 	.dword	_ZN39_INTERNAL_3119d72c_4_k_cu_39285c81_31794cuda3std3__45__cpo4cendE
	.align		8
        /*0030*/ 	.dword	_ZN39_INTERNAL_3119d72c_4_k_cu_39285c81_31794cuda3std3__441_GLOBAL__N__3119d72c_4_k_cu_39285c81_31796ignoreE
	.align		8
        /*0038*/ 	.dword	_ZN39_INTERNAL_3119d72c_4_k_cu_39285c81_31794cuda3std3__419piecewise_constructE
	.align		8
        /*0040*/ 	.dword	_ZN39_INTERNAL_3119d72c_4_k_cu_39285c81_31794cuda3std3__48in_placeE
	.align		8
        /*0048*/ 	.dword	_ZN39_INTERNAL_3119d72c_4_k_cu_39285c81_31794cuda3std6ranges3__45__cpo4swapE
	.align		8
        /*0050*/ 	.dword	_ZN39_INTERNAL_3119d72c_4_k_cu_39285c81_31794cuda3std6ranges3__45__cpo9iter_moveE
	.align		8
        /*0058*/ 	.dword	_ZN39_INTERNAL_3119d72c_4_k_cu_39285c81_31794cute7productE
	.align		8
        /*0060*/ 	.dword	_ZN39_INTERNAL_3119d72c_4_k_cu_39285c81_31794cute1_E
	.align		8
        /*0068*/ 	.dword	$str$22
	.align		8
        /*0070*/ 	.dword	$str$23


//--------------------- .text._ZN7cutlass13device_kernelINS_4gemm6kernel13GemmUniversalIN4cute5tupleIJiiiiEEENS1_10collective13CollectiveMmaINS1_34MainloopSm90TmaGmmaWarpSpecializedILi5ENS5_IJNS4_1CILi1EEENSA_ILi2EEESB_EEENS1_35KernelTmaWarpSpecializedCooperativeEEENS5_IJNSA_ILi128EEENSA_ILi64EEESH_EEENS_6half_tENS5_IJlSB_lEEESJ_SK_NS4_8TiledMMAINS4_8MMA_AtomIJNS4_4SM904GMMA25MMA_64x64x16_F32F16F16_SSILNSO_5MajorE0ELSQ_0ELNSO_7ScaleInE1ELSR_1EEEEEENS4_6LayoutINS5_IJSC_SB_SB_EEENS5_IJSB_NSA_ILi0EEESW_EEEEENS5_IJNS4_10UnderscoreESZ_SZ_EEEEENS4_23SM90_TMA_LOAD_MULTICASTENS4_14ComposedLayoutINS4_7SwizzleILi3ELi4ELi3EEENS4_18smem_ptr_flag_bitsILi16EEENSU_INS5_IJNSA_ILi8EEESH_EEENS5_IJSH_SB_EEEEEEEvNS4_8identityENS4_13SM90_TMA_LOADES1C_vS1D_EENS_8epilogue10collective6detail29Sm90TmaWarpSpecializedAdapterINS1H_15DefaultEpilogueISJ_SK_SK_NS1G_6thread17LinearCombinationISJ_Li1EffLNS1L_9ScaleType4KindE0ELNS_15FloatRoundStyleE2ESJ_EENS1_15EpilogueDefaultEEEEEvvEEEEvNT_6ParamsE --------------------------
	.section	.text._ZN7cutlass13device_kernelINS_4gemm6kernel13GemmUniversalIN4cute5tupleIJiiiiEEENS1_10collective13CollectiveMmaINS1_34MainloopSm90TmaGmmaWarpSpecializedILi5ENS5_IJNS4_1CILi1EEENSA_ILi2EEESB_EEENS1_35KernelTmaWarpSpecializedCooperativeEEENS5_IJNSA_ILi128EEENSA_ILi64EEESH_EEENS_6half_tENS5_IJlSB_lEEESJ_SK_NS4_8TiledMMAINS4_8MMA_AtomIJNS4_4SM904GMMA25MMA_64x64x16_F32F16F16_SSILNSO_5MajorE0ELSQ_0ELNSO_7ScaleInE1ELSR_1EEEEEENS4_6LayoutINS5_IJSC_SB_SB_EEENS5_IJSB_NSA_ILi0EEESW_EEEEENS5_IJNS4_10UnderscoreESZ_SZ_EEEEENS4_23SM90_TMA_LOAD_MULTICASTENS4_14ComposedLayoutINS4_7SwizzleILi3ELi4ELi3EEENS4_18smem_ptr_flag_bitsILi16EEENSU_INS5_IJNSA_ILi8EEESH_EEENS5_IJSH_SB_EEEEEEEvNS4_8identityENS4_13SM90_TMA_LOADES1C_vS1D_EENS_8epilogue10collective6detail29Sm90TmaWarpSpecializedAdapterINS1H_15DefaultEpilogueISJ_SK_SK_NS1G_6thread17LinearCombinationISJ_Li1EffLNS1L_9ScaleType4KindE0ELNS_15FloatRoundStyleE2ESJ_EENS1_15EpilogueDefaultEEEEEvvEEEEvNT_6ParamsE,"ax",@progbits
	.align	128
.text._ZN7cutlass13device_kernelINS_4gemm6kernel13GemmUniversalIN4cute5tupleIJiiiiEEENS1_10collective13CollectiveMmaINS1_34MainloopSm90TmaGmmaWarpSpecializedILi5ENS5_IJNS4_1CILi1EEENSA_ILi2EEESB_EEENS1_35KernelTmaWarpSpecializedCooperativeEEENS5_IJNSA_ILi128EEENSA_ILi64EEESH_EEENS_6half_tENS5_IJlSB_lEEESJ_SK_NS4_8TiledMMAINS4_8MMA_AtomIJNS4_4SM904GMMA25MMA_64x64x16_F32F16F16_SSILNSO_5MajorE0ELSQ_0ELNSO_7ScaleInE1ELSR_1EEEEEENS4_6LayoutINS5_IJSC_SB_SB_EEENS5_IJSB_NSA_ILi0EEESW_EEEEENS5_IJNS4_10UnderscoreESZ_SZ_EEEEENS4_23SM90_TMA_LOAD_MULTICASTENS4_14ComposedLayoutINS4_7SwizzleILi3ELi4ELi3EEENS4_18smem_ptr_flag_bitsILi16EEENSU_INS5_IJNSA_ILi8EEESH_EEENS5_IJSH_SB_EEEEEEEvNS4_8identityENS4_13SM90_TMA_LOADES1C_vS1D_EENS_8epilogue10collective6detail29Sm90TmaWarpSpecializedAdapterINS1H_15DefaultEpilogueISJ_SK_SK_NS1G_6thread17LinearCombinationISJ_Li1EffLNS1L_9ScaleType4KindE0ELNS_15FloatRoundStyleE2ESJ_EENS1_15EpilogueDefaultEEEEEvvEEEEvNT_6ParamsE:
        .type           _ZN7cutlass13device_kernelINS_4gemm6kernel13GemmUniversalIN4cute5tupleIJiiiiEEENS1_10collective13CollectiveMmaINS1_34MainloopSm90TmaGmmaWarpSpecializedILi5ENS5_IJNS4_1CILi1EEENSA_ILi2EEESB_EEENS1_35KernelTmaWarpSpecializedCooperativeEEENS5_IJNSA_ILi128EEENSA_ILi64EEESH_EEENS_6half_tENS5_IJlSB_lEEESJ_SK_NS4_8TiledMMAINS4_8MMA_AtomIJNS4_4SM904GMMA25MMA_64x64x16_F32F16F16_SSILNSO_5MajorE0ELSQ_0ELNSO_7ScaleInE1ELSR_1EEEEEENS4_6LayoutINS5_IJSC_SB_SB_EEENS5_IJSB_NSA_ILi0EEESW_EEEEENS5_IJNS4_10UnderscoreESZ_SZ_EEEEENS4_23SM90_TMA_LOAD_MULTICASTENS4_14ComposedLayoutINS4_7SwizzleILi3ELi4ELi3EEENS4_18smem_ptr_flag_bitsILi16EEENSU_INS5_IJNSA_ILi8EEESH_EEENS5_IJSH_SB_EEEEEEEvNS4_8identityENS4_13SM90_TMA_LOADES1C_vS1D_EENS_8epilogue10collective6detail29Sm90TmaWarpSpecializedAdapterINS1H_15DefaultEpilogueISJ_SK_SK_NS1G_6thread17LinearCombinationISJ_Li1EffLNS1L_9ScaleType4KindE0ELNS_15FloatRoundStyleE2ESJ_EENS1_15EpilogueDefaultEEEEEvvEEEEvNT_6ParamsE,@function
        .size           _ZN7cutlass13device_kernelINS_4gemm6kernel13GemmUniversalIN4cute5tupleIJiiiiEEENS1_10collective13CollectiveMmaINS1_34MainloopSm90TmaGmmaWarpSpecializedILi5ENS5_IJNS4_1CILi1EEENSA_ILi2EEESB_EEENS1_35KernelTmaWarpSpecializedCooperativeEEENS5_IJNSA_ILi128EEENSA_ILi64EEESH_EEENS_6half_tENS5_IJlSB_lEEESJ_SK_NS4_8TiledMMAINS4_8MMA_AtomIJNS4_4SM904GMMA25MMA_64x64x16_F32F16F16_SSILNSO_5MajorE0ELSQ_0ELNSO_7ScaleInE1ELSR_1EEEEEENS4_6LayoutINS5_IJSC_SB_SB_EEENS5_IJSB_NSA_ILi0EEESW_EEEEENS5_IJNS4_10UnderscoreESZ_SZ_EEEEENS4_23SM90_TMA_LOAD_MULTICASTENS4_14ComposedLayoutINS4_7SwizzleILi3ELi4ELi3EEENS4_18smem_ptr_flag_bitsILi16EEENSU_INS5_IJNSA_ILi8EEESH_EEENS5_IJSH_SB_EEEEEEEvNS4_8identityENS4_13SM90_TMA_LOADES1C_vS1D_EENS_8epilogue10collective6detail29Sm90TmaWarpSpecializedAdapterINS1H_15DefaultEpilogueISJ_SK_SK_NS1G_6thread17LinearCombinationISJ_Li1EffLNS1L_9ScaleType4KindE0ELNS_15FloatRoundStyleE2ESJ_EENS1_15EpilogueDefaultEEEEEvvEEEEvNT_6ParamsE,(.L_x_137 - _ZN7cutlass13device_kernelINS_4gemm6kernel13GemmUniversalIN4cute5tupleIJiiiiEEENS1_10collective13CollectiveMmaINS1_34MainloopSm90TmaGmmaWarpSpecializedILi5ENS5_IJNS4_1CILi1EEENSA_ILi2EEESB_EEENS1_35KernelTmaWarpSpecializedCooperativeEEENS5_IJNSA_ILi128EEENSA_ILi64EEESH_EEENS_6half_tENS5_IJlSB_lEEESJ_SK_NS4_8TiledMMAINS4_8MMA_AtomIJNS4_4SM904GMMA25MMA_64x64x16_F32F16F16_SSILNSO_5MajorE0ELSQ_0ELNSO_7ScaleInE1ELSR_1EEEEEENS4_6LayoutINS5_IJSC_SB_SB_EEENS5_IJSB_NSA_ILi0EEESW_EEEEENS5_IJNS4_10UnderscoreESZ_SZ_EEEEENS4_23SM90_TMA_LOAD_MULTICASTENS4_14ComposedLayoutINS4_7SwizzleILi3ELi4ELi3EEENS4_18smem_ptr_flag_bitsILi16EEENSU_INS5_IJNSA_ILi8EEESH_EEENS5_IJSH_SB_EEEEEEEvNS4_8identityENS4_13SM90_TMA_LOADES1C_vS1D_EENS_8epilogue10collective6detail29Sm90TmaWarpSpecializedAdapterINS1H_15DefaultEpilogueISJ_SK_SK_NS1G_6thread17LinearCombinationISJ_Li1EffLNS1L_9ScaleType4KindE0ELNS_15FloatRoundStyleE2ESJ_EENS1_15EpilogueDefaultEEEEEvvEEEEvNT_6ParamsE)
        .other          _ZN7cutlass13device_kernelINS_4gemm6kernel13GemmUniversalIN4cute5tupleIJiiiiEEENS1_10collective13CollectiveMmaINS1_34MainloopSm90TmaGmmaWarpSpecializedILi5ENS5_IJNS4_1CILi1EEENSA_ILi2EEESB_EEENS1_35KernelTmaWarpSpecializedCooperativeEEENS5_IJNSA_ILi128EEENSA_ILi64EEESH_EEENS_6half_tENS5_IJlSB_lEEESJ_SK_NS4_8TiledMMAINS4_8MMA_AtomIJNS4_4SM904GMMA25MMA_64x64x16_F32F16F16_SSILNSO_5MajorE0ELSQ_0ELNSO_7ScaleInE1ELSR_1EEEEEENS4_6LayoutINS5_IJSC_SB_SB_EEENS5_IJSB_NSA_ILi0EEESW_EEEEENS5_IJNS4_10UnderscoreESZ_SZ_EEEEENS4_23SM90_TMA_LOAD_MULTICASTENS4_14ComposedLayoutINS4_7SwizzleILi3ELi4ELi3EEENS4_18smem_ptr_flag_bitsILi16EEENSU_INS5_IJNSA_ILi8EEESH_EEENS5_IJSH_SB_EEEEEEEvNS4_8identityENS4_13SM90_TMA_LOADES1C_vS1D_EENS_8epilogue10collective6detail29Sm90TmaWarpSpecializedAdapterINS1H_15DefaultEpilogueISJ_SK_SK_NS1G_6thread17LinearCombinationISJ_Li1EffLNS1L_9ScaleType4KindE0ELNS_15FloatRoundStyleE2ESJ_EENS1_15EpilogueDefaultEEEEEvvEEEEvNT_6ParamsE,@"STO_CUDA_ENTRY STV_DEFAULT"
_ZN7cutlass13device_kernelINS_4gemm6kernel13GemmUniversalIN4cute5tupleIJiiiiEEENS1_10collective13CollectiveMmaINS1_34MainloopSm90TmaGmmaWarpSpecializedILi5ENS5_IJNS4_1CILi1EEENSA_ILi2EEESB_EEENS1_35KernelTmaWarpSpecializedCooperativeEEENS5_IJNSA_ILi128EEENSA_ILi64EEESH_EEENS_6half_tENS5_IJlSB_lEEESJ_SK_NS4_8TiledMMAINS4_8MMA_AtomIJNS4_4SM904GMMA25MMA_64x64x16_F32F16F16_SSILNSO_5MajorE0ELSQ_0ELNSO_7ScaleInE1ELSR_1EEEEEENS4_6LayoutINS5_IJSC_SB_SB_EEENS5_IJSB_NSA_ILi0EEESW_EEEEENS5_IJNS4_10UnderscoreESZ_SZ_EEEEENS4_23SM90_TMA_LOAD_MULTICASTENS4_14ComposedLayoutINS4_7SwizzleILi3ELi4ELi3EEENS4_18smem_ptr_flag_bitsILi16EEENSU_INS5_IJNSA_ILi8EEESH_EEENS5_IJSH_SB_EEEEEEEvNS4_8identityENS4_13SM90_TMA_LOADES1C_vS1D_EENS_8epilogue10collective6detail29Sm90TmaWarpSpecializedAdapterINS1H_15DefaultEpilogueISJ_SK_SK_NS1G_6thread17LinearCombinationISJ_Li1EffLNS1L_9ScaleType4KindE0ELNS_15FloatRoundStyleE2ESJ_EENS1_15EpilogueDefaultEEEEEvvEEEEvNT_6ParamsE:
[----:B------:R-:W0:Y:S01]  /*0000*/  LDC R1, c[0x0][0x28] ;  /* 0x00000a00ff017b82 */ /* 0x000e220000000800 */
[----:B------:R-:W1:Y:S01]  /*0010*/  S2R R18, SR_TID.X ;  /* 0x0000000000127919 */ /* 0x000e620000002100 */
[----:B------:R-:W-:Y:S01]  /*0020*/  ELECT P0, URZ, PT ;  /* 0x00000000003f782f */ /* 0x000fe20003800000 */
[----:B------:R-:W-:Y:S01]  /*0030*/  BSSY B0, `(.L_x_0) ;  /* 0x000000f000007945 */ /* 0x000fe20003800000 */
[--C-:B-1----:R-:W-:Y:S02]  /*0040*/  SHF.R.U32.HI R0, RZ, 0x5, R18.reuse ;  /* 0x00000005ff007819 */ /* 0x102fe40000011612 */
[----:B------:R-:W-:-:S03]  /*0050*/  SHF.R.U32.HI R3, RZ, 0x7, R18 ;  /* 0x00000007ff037819 */ /* 0x000fc60000011612 */
[----:B------:R-:W1:Y:S04]  /*0060*/  SHFL.IDX PT, R2, R0, RZ, 0x1f ;  /* 0x00001fff00027589 */ /* 0x000e6800000e0000 */
[----:B------:R2:W3:Y:S01]  /*0070*/  SHFL.IDX PT, R5, R3, RZ, 0x1f ;  /* 0x00001fff03057589 */ /* 0x0004e200000e0000 */
[----:B-1----:R-:W-:-:S13]  /*0080*/  ISETP.NE.OR P0, PT, R2, RZ, !P0 ;  /* 0x000000ff0200720c */ /* 0x002fda0004705670 */
[----:B0-23--:R-:W-:Y:S05]  /*0090*/  @P0 BRA `(.L_x_1) ;  /* 0x0000000000200947 */ /* 0x00dfea0003800000 */
[----:B------:R-:W-:Y:S02]  /*00a0*/  ULDC.64 UR4, c[0x0][0x198] ;  /* 0x0000660000047ab9 */ /* 0x000fe40000000a00 */
[----:B------:R-:W-:Y:S02]  /*00b0*/  UIADD3 UR6, UP0, UR4, 0xf0, URZ ;  /* 0x000000f004067890 */ /* 0x000fe4000ff1e03f */
[----:B------:R-:W-:Y:S02]  /*00c0*/  UIADD3 UR4, UP1, UR4, 0x1f0, URZ ;  /* 0x000001f004047890 */ /* 0x000fe4000ff3e03f */
[----:B------:R-:W-:Y:S02]  /*00d0*/  UIADD3.X UR7, URZ, UR5, URZ, UP0, !UPT ;  /* 0x000000053f077290 */ /* 0x000fe400087fe43f */
[----:B------:R-:W-:-:S07]  /*00e0*/  UIADD3.X UR5, URZ, UR5, URZ, UP1, !UPT ;  /* 0x000000053f057290 */ /* 0x000fce0008ffe43f */
[----:B------:R0:W-:Y:S02]  /*00f0*/  UTMACCTL.PF [UR6] ;  /* 0x00000000060079b9 */ /* 0x0001e40008040000 */
[----:B------:R0:W-:Y:S02]  /*0100*/  UTMACCTL.PF [UR4] ;  /* 0x00000000040079b9 */ /* 0x0001e40008040000 */
[----:B0-----:R-:W-:Y:S01]  /*0110*/  NOP ;  /* 0x0000000000007918 */ /* 0x001fe20000000000 */
.L_x_1:
[----:B------:R-:W-:Y:S05]  /*0120*/  BSYNC B0 ;  /* 0x0000000000007941 */ /* 0x000fea0003800000 */
.L_x_0:
[----:B------:R-:W0:Y:S02]  /*0130*/  SHFL.IDX PT, R3, R0, RZ, 0x1f ;  /* 0x00001fff00037589 */ /* 0x000e2400000e0000 */
[----:B0-----:R-:W-:-:S13]  /*0140*/  ISETP.NE.AND P0, PT, R3, RZ, PT ;  /* 0x000000ff0300720c */ /* 0x001fda0003f05270 */
[----:B------:R-:W-:Y:S05]  /*0150*/  @P0 BRA `(.L_x_2) ;  /* 0x0000000000600947 */ /* 0x000fea0003800000 */
[----:B------:R-:W0:Y:S01]  /*0160*/  S2UR UR8, SR_CgaCtaId ;  /* 0x00000000000879c3 */ /* 0x000e220000008800 */
[----:B------:R-:W-:Y:S01]  /*0170*/  UMOV UR4, 0x400 ;  /* 0x0000040000047882 */ /* 0x000fe20000000000 */
[----:B------:R-:W-:Y:S01]  /*0180*/  UMOV UR5, 0x1 ;  /* 0x0000000100057882 */ /* 0x000fe20000000000 */
[----:B------:R-:W-:Y:S01]  /*0190*/  UMOV UR6, 0x4 ;  /* 0x0000000400067882 */ /* 0x000fe20000000000 */
[----:B------:R-:W-:Y:S01]  /*01a0*/  ELECT P0, URZ, PT ;  /* 0x00000000003f782f */ /* 0x000fe20003800000 */
[----:B------:R-:W-:-:S04]  /*01b0*/  UIADD3 UR6, -UR6, 0x100000, URZ ;  /* 0x0010000006067890 */ /* 0x000fc8000fffe13f */
[----:B------:R-:W-:Y:S02]  /*01c0*/  USHF.L.U32 UR7, UR6, 0xb, URZ ;  /* 0x0000000b06077899 */ /* 0x000fe4000800063f */
[----:B------:R-:W-:Y:S02]  /*01d0*/  USHF.L.U32 UR6, UR6, 0x1, URZ ;  /* 0x0000000106067899 */ /* 0x000fe4000800063f */
[----:B0-----:R-:W-:Y:S02]  /*01e0*/  ULEA UR8, UR8, UR4, 0x18 ;  /* 0x0000000408087291 */ /* 0x001fe4000f8ec03f */
[----:B------:R-:W-:-:S04]  /*01f0*/  UIADD3 UR4, -UR5, 0x100000, URZ ;  /* 0x0010000005047890 */ /* 0x000fc8000fffe13f */
[----:B------:R-:W-:Y:S02]  /*0200*/  USHF.L.U32 UR5, UR4, 0xb, URZ ;  /* 0x0000000b04057899 */ /* 0x000fe4000800063f */
[----:B------:R-:W-:Y:S01]  /*0210*/  USHF.L.U32 UR4, UR4, 0x1, URZ ;  /* 0x0000000104047899 */ /* 0x000fe2000800063f */
[----:B------:R-:W0:Y:S11]  /*0220*/  FENCE.VIEW.ASYNC.S ;  /* 0x00000000000073c6 */ /* 0x000e360000000000 */
[----:B0-----:R0:W1:Y:S01]  /*0230*/  SYNCS.EXCH.64 URZ, [UR8], UR4 ;  /* 0x00000004083f75b2 */ /* 0x0010620008000100 */
[----:B------:R0:W2:Y:S01]  /*0240*/  SYNCS.EXCH.64 URZ, [UR8+0x28], UR6 ;  /* 0x00002806083f75b2 */ /* 0x0000a20008000100 */
[----:B------:R0:W3:Y:S01]  /*0250*/  SYNCS.EXCH.64 URZ, [UR8+0x8], UR4 ;  /* 0x00000804083f75b2 */ /* 0x0000e20008000100 */
[----:B------:R0:W4:Y:S01]  /*0260*/  SYNCS.EXCH.64 URZ, [UR8+0x30], UR6 ;  /* 0x00003006083f75b2 */ /* 0x0001220008000100 */
[----:B------:R0:W0:Y:S01]  /*0270*/  SYNCS.EXCH.64 URZ, [UR8+0x10], UR4 ;  /* 0x00001004083f75b2 */ /* 0x0000220008000100 */
[----:B------:R0:W0:Y:S01]  /*0280*/  SYNCS.EXCH.64 URZ, [UR8+0x38], UR6 ;  /* 0x00003806083f75b2 */ /* 0x0000220008000100 */
[----:B------:R0:W0:Y:S01]  /*0290*/  SYNCS.EXCH.64 URZ, [UR8+0x18], UR4 ;  /* 0x00001804083f75b2 */ /* 0x0000220008000100 */
[----:B------:R0:W0:Y:S01]  /*02a0*/  SYNCS.EXCH.64 URZ, [UR8+0x40], UR6 ;  /* 0x00004006083f75b2 */ /* 0x0000220008000100 */
[----:B------:R0:W0:Y:S01]  /*02b0*/  SYNCS.EXCH.64 URZ, [UR8+0x20], UR4 ;  /* 0x00002004083f75b2 */ /* 0x0000220008000100 */
[----:B------:R0:W0:Y:S01]  /*02c0*/  SYNCS.EXCH.64 URZ, [UR8+0x48], UR6 ;  /* 0x00004806083f75b2 */ /* 0x0000220008000100 */
[----:B------:R-:W-:Y:S01]  /*02d0*/  NOP ;  /* 0x0000000000007918 */ /* 0x000fe20000000000 */
.L_x_2:
[----:B------:R-:W5:Y:S01]  /*02e0*/  SHFL.IDX PT, R0, R0, RZ, 0x1f ;  /* 0x00001fff00007589 */ /* 0x000f6200000e0000 */
[----:B------:R-:W-:Y:S01]  /*02f0*/  SHF.R.S32.HI R7, RZ, 0x1f, R18 ;  /* 0x0000001fff077819 */ /* 0x000fe20000011412 */
[----:B0-----:R-:W0:Y:S01]  /*0300*/  S2UR UR8, SR_CTAID.X ;  /* 0x00000000000879c3 */ /* 0x001e220000002500 */
[----:B------:R-:W-:Y:S01]  /*0310*/  ELECT P0, URZ, PT ;  /* 0x00000000003f782f */ /* 0x000fe20003800000 */
[----:B------:R-:W1:Y:S01]  /*0320*/  S2R R4, SR_CTAID.Y ;  /* 0x0000000000047919 */ /* 0x000e620000002600 */
[----:B------:R-:W-:Y:S01]  /*0330*/  LEA.HI R7, R7, R18, RZ, 0x7 ;  /* 0x0000001207077211 */ /* 0x000fe200078f38ff */
[----:B------:R-:W-:Y:S01]  /*0340*/  ULDC UR4, c[0x0][0x154] ;  /* 0x0000550000047ab9 */ /* 0x000fe20000000800 */
[----:B------:R-:W-:Y:S01]  /*0350*/  SHF.R.S32.HI R8, RZ, 0x1f, R3 ;  /* 0x0000001fff087819 */ /* 0x000fe20000011403 */
[----:B------:R-:W-:Y:S01]  /*0360*/  NOP ;  /* 0x0000000000007918 */ /* 0x000fe20000000000 */
[----:B------:R-:W-:Y:S01]  /*0370*/  LOP3.LUT R7, R7, 0xffffff80, RZ, 0xc0, !PT ;  /* 0xffffff8007077812 */ /* 0x000fe200078ec0ff */
[----:B------:R-:W2:Y:S01]  /*0380*/  LDC R12, c[0x0][0x140] ;  /* 0x00005000ff0c7b82 */ /* 0x000ea20000000800 */
[----:B------:R-:W-:Y:S01]  /*0390*/  LEA.HI R8, R8, R3, RZ, 0x2 ;  /* 0x0000000308087211 */ /* 0x000fe200078f10ff */
[----:B------:R-:W-:-:S02]  /*03a0*/  NOP ;  /* 0x0000000000007918 */ /* 0x000fc40000000000 */
[----:B------:R-:W-:Y:S01]  /*03b0*/  IMAD.IADD R6, R18, 0x1, -R7 ;  /* 0x0000000112067824 */ /* 0x000fe200078e0a07 */
[----:B------:R-:W-:-:S03]  /*03c0*/  LOP3.LUT R8, R8, 0x3ffffffc, RZ, 0xc0, !PT ;  /* 0x3ffffffc08087812 */ /* 0x000fc600078ec0ff */
[----:B------:R-:W3:Y:S01]  /*03d0*/  LDC R10, c[0x0][0x144] ;  /* 0x00005100ff0a7b82 */ /* 0x000ee20000000800 */
[----:B------:R-:W-:Y:S02]  /*03e0*/  SHF.R.S32.HI R7, RZ, 0x1f, R6 ;  /* 0x0000001fff077819 */ /* 0x000fe40000011406 */
[----:B------:R-:W-:Y:S02]  /*03f0*/  LOP3.LUT P2, RZ, R6, 0x7, RZ, 0xc0, !PT ;  /* 0x0000000706ff7812 */ /* 0x000fe4000784c0ff */
[----:B------:R-:W-:Y:S01]  /*0400*/  LEA.HI R7, R7, R6, RZ, 0x3 ;  /* 0x0000000607077211 */ /* 0x000fe200078f18ff */
[----:B------:R-:W-:Y:S01]  /*0410*/  VIADD R6, R5, 0xffffffff ;  /* 0xffffffff05067836 */ /* 0x000fe20000000000 */
[----:B-----5:R-:W-:Y:S02]  /*0420*/  ISETP.NE.OR P0, PT, R0, RZ, !P0 ;  /* 0x000000ff0000720c */ /* 0x020fe40004705670 */
[--C-:B------:R-:W-:Y:S02]  /*0430*/  SHF.R.S32.HI R0, RZ, 0x3, R7.reuse ;  /* 0x00000003ff007819 */ /* 0x100fe40000011407 */
[----:B------:R-:W-:-:S02]  /*0440*/  SHF.R.S32.HI R7, RZ, 0x1f, R7 ;  /* 0x0000001fff077819 */ /* 0x000fc40000011407 */
[----:B------:R-:W-:Y:S02]  /*0450*/  ISETP.GE.U32.AND P5, PT, R6, 0x2, PT ;  /* 0x000000020600780c */ /* 0x000fe40003fa6070 */
[----:B------:R-:W-:Y:S02]  /*0460*/  LEA.HI R7, R7, R0, RZ, 0x2 ;  /* 0x0000000007077211 */ /* 0x000fe400078f10ff */
[----:B--2---:R-:W-:Y:S02]  /*0470*/  ISETP.EQ.U32.AND P3, PT, R12, 0x1, PT ;  /* 0x000000010c00780c */ /* 0x004fe40003f62070 */
[----:B-1----:R-:W-:Y:S01]  /*0480*/  I2FP.F32.U32 R9, R4 ;  /* 0x0000000400097245 */ /* 0x002fe20000201000 */
[----:B------:R-:W-:Y:S01]  /*0490*/  VOTEU.ALL UP0, P0 ;  /* 0x00000000003f7886 */ /* 0x000fe20000000000 */
[----:B------:R-:W-:Y:S01]  /*04a0*/  LOP3.LUT R7, R7, 0xfffffffc, RZ, 0xc0, !PT ;  /* 0xfffffffc07077812 */ /* 0x000fe200078ec0ff */
[----:B------:R-:W-:Y:S02]  /*04b0*/  VOTEU.ALL UP1, P0 ;  /* 0x00000000003f7886 */ /* 0x000fe40000020000 */
[----:B------:R-:W-:Y:S01]  /*04c0*/  FMUL R11, R9, UR4 ;  /* 0x00000004090b7c20 */ /* 0x000fe20008400000 */
[----:B------:R-:W-:Y:S01]  /*04d0*/  IMAD.IADD R9, R3, 0x1, -R8 ;  /* 0x0000000103097824 */ /* 0x000fe200078e0a08 */
[----:B0-----:R-:W-:Y:S01]  /*04e0*/  I2FP.F32.U32 R8, UR8 ;  /* 0x0000000800087c45 */ /* 0x001fe20008201000 */
[----:B------:R-:W-:Y:S01]  /*04f0*/  IMAD.IADD R0, R0, 0x1, -R7 ;  /* 0x0000000100007824 */ /* 0x000fe200078e0a07 */
[----:B------:R-:W0:Y:S01]  /*0500*/  @!UP0 S2UR UR7, SR_CgaCtaId ;  /* 0x00000000000789c3 */ /* 0x000e220000008800 */
[----:B------:R-:W-:Y:S01]  /*0510*/  ULDC UR4, c[0x0][0x150] ;  /* 0x0000540000047ab9 */ /* 0x000fe20000000800 */
[----:B------:R-:W1:Y:S01]  /*0520*/  F2I.U32.TRUNC.NTZ R11, R11 ;  /* 0x0000000b000b7305 */ /* 0x000e62000020f000 */
[----:B------:R-:W-:Y:S01]  /*0530*/  FMUL R8, R8, UR4 ;  /* 0x0000000408087c20 */ /* 0x000fe20008400000 */
[----:B------:R-:W-:Y:S01]  /*0540*/  SHF.R.S32.HI R3, RZ, 0x1f, R2 ;  /* 0x0000001fff037819 */ /* 0x000fe20000011402 */
[----:B------:R-:W-:Y:S01]  /*0550*/  IMAD R9, R9, 0x4, R0 ;  /* 0x0000000409097824 */ /* 0x000fe200078e0200 */
[----:B------:R-:W-:Y:S01]  /*0560*/  UMOV UR4, 0x20 ;  /* 0x0000002000047882 */ /* 0x000fe20000000000 */
[----:B------:R-:W-:Y:S01]  /*0570*/  @!UP0 UMOV UR6, 0x400 ;  /* 0x0000040000068882 */ /* 0x000fe20000000000 */
[----:B------:R-:W2:Y:S01]  /*0580*/  LDC R7, c[0x0][0x148] ;  /* 0x00005200ff077b82 */ /* 0x000ea20000000800 */
[----:B------:R-:W-:Y:S01]  /*0590*/  LEA.HI R3, R3, R2, RZ, 0x2 ;  /* 0x0000000203037211 */ /* 0x000fe200078f10ff */
[----:B------:R-:W5:Y:S01]  /*05a0*/  F2I.U32.TRUNC.NTZ R8, R8 ;  /* 0x0000000800087305 */ /* 0x000f62000020f000 */
[----:B------:R-:W-:Y:S01]  /*05b0*/  IMAD.SHL.U32 R22, R9, 0x4, RZ ;  /* 0x0000000409167824 */ /* 0x000fe200078e00ff */
[----:B------:R-:W-:-:S04]  /*05c0*/  @!UP0 UIADD3 UR4, -UR4, 0x100000, URZ ;  /* 0x0010000004048890 */ /* 0x000fc8000fffe13f */
[----:B------:R-:W-:Y:S02]  /*05d0*/  @!UP0 USHF.L.U32 UR5, UR4, 0xb, URZ ;  /* 0x0000000b04058899 */ /* 0x000fe4000800063f */
[----:B------:R-:W-:Y:S01]  /*05e0*/  @!UP0 USHF.L.U32 UR4, UR4, 0x1, URZ ;  /* 0x0000000104048899 */ /* 0x000fe2000800063f */
[----:B------:R-:W-:Y:S02]  /*05f0*/  LOP3.LUT R3, R3, 0xfffffffc, RZ, 0xc0, !PT ;  /* 0xfffffffc03037812 */ /* 0x000fe400078ec0ff */
[----:B------:R-:W-:Y:S01]  /*0600*/  LOP3.LUT R22, R9, 0xc, R22, 0x78, !PT ;  /* 0x0000000c09167812 */ /* 0x000fe200078e7816 */
[----:B-1----:R-:W-:Y:S02]  /*0610*/  IMAD.MOV R21, RZ, RZ, -R11 ;  /* 0x000000ffff157224 */ /* 0x002fe400078e0a0b */
[----:B------:R-:W-:Y:S01]  /*0620*/  IMAD.IADD R0, R2, 0x1, -R3 ;  /* 0x0000000102007824 */ /* 0x000fe200078e0a03 */
[----:B0-----:R-:W-:Y:S01]  /*0630*/  @!UP0 ULEA UR6, UR7, UR6, 0x18 ;  /* 0x0000000607068291 */ /* 0x001fe2000f8ec03f */
[----:B-----5:R-:W-:-:S03]  /*0640*/  IMAD.MOV R3, RZ, RZ, -R8 ;  /* 0x000000ffff037224 */ /* 0x020fc600078e0a08 */
[----:B------:R-:W-:Y:S01]  /*0650*/  ISETP.NE.AND P1, PT, R0, 0x3, PT ;  /* 0x000000030000780c */ /* 0x000fe20003f25270 */
[----:B------:R-:W-:Y:S01]  /*0660*/  VOTEU.ALL UP0, P0 ;  /* 0x00000000003f7886 */ /* 0x000fe20000000000 */
[----:B------:R-:W-:Y:S01]  /*0670*/  ISETP.LT.U32.AND P0, PT, R22, 0x2, !P2 ;  /* 0x000000021600780c */ /* 0x000fe20005701070 */
[----:B---3--:R-:W-:Y:S01]  /*0680*/  IMAD R3, R10, R3, UR8 ;  /* 0x000000080a037e24 */ /* 0x008fe2000f8e0203 */
[----:B------:R-:W-:Y:S01]  /*0690*/  ISETP.EQ.OR P1, PT, R0, RZ, !P1 ;  /* 0x000000ff0000720c */ /* 0x000fe20004f22670 */
[----:B--2---:R-:W-:Y:S01]  /*06a0*/  IMAD R9, R7, R21, R4 ;  /* 0x0000001507097224 */ /* 0x004fe200078e0204 */
[C---:B------:R-:W-:Y:S02]  /*06b0*/  ISETP.NE.AND P2, PT, R5.reuse, RZ, PT ;  /* 0x000000ff0500720c */ /* 0x040fe40003f45270 */
[----:B------:R-:W-:Y:S01]  /*06c0*/  ISETP.EQ.AND P1, PT, R5, RZ, P1 ;  /* 0x000000ff0500720c */ /* 0x000fe20000f22270 */
[----:B------:R-:W0:Y:S02]  /*06d0*/  FENCE.VIEW.ASYNC.S ;  /* 0x00000000000073c6 */ /* 0x000e240000000000 */
[----:B0-----:R0:W1:Y:S01]  /*06e0*/  @!UP0 SYNCS.EXCH.64 URZ, [UR6+0x60], UR4 ;  /* 0x00006004063f85b2 */ /* 0x0010620008000100 */
[----:B------:R-:W-:-:S02]  /*06f0*/  ISETP.NE.AND P4, PT, R9, R22, PT ;  /* 0x000000160900720c */ /* 0x000fc40003f85270 */
[----:B------:R-:W-:Y:S02]  /*0700*/  SEL R19, RZ, 0x1, !P1 ;  /* 0x00000001ff137807 */ /* 0x000fe40004800000 */
[----:B------:R-:W-:Y:S02]  /*0710*/  ISETP.EQ.OR P4, PT, R3, RZ, !P4 ;  /* 0x000000ff0300720c */ /* 0x000fe40006782670 */
[----:B------:R-:W-:Y:S02]  /*0720*/  SEL R19, R19, 0x2, P5 ;  /* 0x0000000213137807 */ /* 0x000fe40002800000 */
[----:B------:R-:W-:-:S04]  /*0730*/  PLOP3.LUT P0, PT, P0, P4, PT, 0x80, 0x0 ;  /* 0x000000000000781c */ /* 0x000fc80000709070 */
[----:B------:R-:W-:Y:S01]  /*0740*/  P2R R58, PR, RZ, 0x1 ;  /* 0x00000001ff3a7803 */ /* 0x000fe20000000000 */
[----:B------:R0:W2:Y:S01]  /*0750*/  @!UP1 SYNCS.EXCH.64 URZ, [UR6+0x68], UR4 ;  /* 0x00006804063f95b2 */ /* 0x0000a20008000100 */
[----:B------:R-:W-:Y:S01]  /*0760*/  NOP ;  /* 0x0000000000007918 */ /* 0x000fe20000000000 */
[----:B------:R-:W-:Y:S06]  /*0770*/  @!P3 BRA `(.L_x_3) ;  /* 0x000000000008b947 */ /* 0x000fec0003800000 */
[----:B-12-4-:R-:W-:Y:S01]  /*0780*/  UCGABAR_ARV ;  /* 0x00000000000079c7 */ /* 0x016fe20008000000 */
[----:B------:R-:W-:Y:S05]  /*0790*/  BRA `(.L_x_4) ;  /* 0x0000000000047947 */ /* 0x000fea0003800000 */
.L_x_3:
[----:B-12-4-:R-:W-:Y:S01]  /*07a0*/  NOP ;  /* 0x0000000000007918 */ /* 0x016fe20000000000 */
.L_x_4:
[----:B------:R-:W1:Y:S01]  /*07b0*/  LDC R2, c[0x0][0x65c] ;  /* 0x00019700ff027b82 */ /* 0x000e620000000800 */
[----:B------:R-:W-:Y:S02]  /*07c0*/  IMAD.U32 R8, RZ, RZ, UR8 ;  /* 0x00000008ff087e24 */ /* 0x000fe4000f8e00ff */
[----:B------:R-:W-:Y:S01]  /*07d0*/  IMAD.MOV.U32 R9, RZ, RZ, RZ ;  /* 0x000000ffff097224 */ /* 0x000fe200078e00ff */
[----:B-1----:R-:W-:-:S04]  /*07e0*/  ISETP.NE.AND P1, PT, R2, 0x1, PT ;  /* 0x000000010200780c */ /* 0x002fc80003f25270 */
[----:B------:R-:W-:-:S09]  /*07f0*/  P2R R5, PR, RZ, 0x2 ;  /* 0x00000002ff057803 */ /* 0x000fd20000000000 */
[----:B------:R-:W1:Y:S01]  /*0800*/  @P1 LDC R17, c[0x0][0x10] ;  /* 0x00000400ff111b82 */ /* 0x000e620000000800 */
[----:B------:R-:W-:Y:S02]  /*0810*/  @P1 IMAD.MOV.U32 R5, RZ, RZ, RZ ;  /* 0x000000ffff051224 */ /* 0x000fe400078e00ff */
[----:B------:R-:W-:-:S05]  /*0820*/  @P1 IMAD.MOV.U32 R13, RZ, RZ, RZ ;  /* 0x000000ffff0d1224 */ /* 0x000fca00078e00ff */
[----:B------:R-:W2:Y:S01]  /*0830*/  @!P1 LDC R11, c[0x0][0xc] ;  /* 0x00000300ff0b9b82 */ /* 0x000ea20000000800 */
[----:B-1----:R-:W-:-:S04]  /*0840*/  @P1 IMAD.WIDE.U32 R16, R17, UR8, R4 ;  /* 0x0000000811101c25 */ /* 0x002fc8000f8e0004 */
[----:B------:R-:W-:Y:S02]  /*0850*/  @P1 IMAD.IADD R17, R17, 0x1, R13 ;  /* 0x0000000111111824 */ /* 0x000fe400078e020d */
[----:B--2---:R-:W-:-:S04]  /*0860*/  @!P1 IMAD.WIDE.U32 R8, R4, R11, R8 ;  /* 0x0000000b04089225 */ /* 0x004fc800078e0008 */
[----:B------:R-:W-:Y:S02]  /*0870*/  @!P1 IMAD.MOV.U32 R16, RZ, RZ, R8 ;  /* 0x000000ffff109224 */ /* 0x000fe400078e0008 */
[----:B------:R-:W-:Y:S01]  /*0880*/  @!P1 IMAD.MOV.U32 R17, RZ, RZ, R9 ;  /* 0x000000ffff119224 */ /* 0x000fe200078e0009 */
[----:B------:R-:W-:Y:S06]  /*0890*/  @!P3 BRA `(.L_x_5) ;  /* 0x00000000000cb947 */ /* 0x000fec0003800000 */
[----:B------:R-:W-:Y:S01]  /*08a0*/  UCGABAR_WAIT ;  /* 0x0000000000007dc7 */ /* 0x000fe20008000000 */
[----:B------:R-:W-:Y:S01]  /*08b0*/  CCTL.IVALL ;  /* 0x00000000ff00798f */ /* 0x000fe20002000000 */
[----:B------:R-:W-:Y:S05]  /*08c0*/  BRA `(.L_x_6) ;  /* 0x0000000000047947 */ /* 0x000fea0003800000 */
.L_x_5:
[----:B------:R-:W-:Y:S06]  /*08d0*/  BAR.SYNC.DEFER_BLOCKING 0x0 ;  /* 0x0000000000007b1d */ /* 0x000fec0000010000 */
.L_x_6:
[----:B------:R-:W-:Y:S05]  /*08e0*/  @!P2 BRA `(.L_x_7) ;  /* 0x000000400004a947 */ /* 0x000fea0003800000 */
[----:B------:R-:W-:-:S13]  /*08f0*/  ISETP.GT.U32.AND P0, PT, R6, 0x1, PT ;  /* 0x000000010600780c */ /* 0x000fda0003f04070 */
[----:B0-----:R-:W-:Y:S05]  /*0900*/  @P0 EXIT ;  /* 0x000000000000094d */ /* 0x001fea0003800000 */
[----:B------:R-:W-:Y:S01]  /*0910*/  ULDC.64 UR4, c[0x0][0x650] ;  /* 0x0001940000047ab9 */ /* 0x000fe20000000a00 */
[----:B------:R-:W-:Y:S01]  /*0920*/  PRMT R0, RZ, 0x7610, R0 ;  /* 0x00007610ff007816 */ /* 0x000fe20000000000 */
[----:B------:R-:W-:Y:S01]  /*0930*/  IMAD.MOV.U32 R60, RZ, RZ, -0x1 ;  /* 0xffffffffff3c7424 */ /* 0x000fe200078e00ff */
[----:B------:R-:W-:Y:S01]  /*0940*/  ISETP.GE.U32.AND P0, PT, R16, UR4, PT ;  /* 0x0000000410007c0c */ /* 0x000fe2000bf06070 */
[----:B------:R-:W-:Y:S02]  /*0950*/  IMAD.MOV.U32 R61, RZ, RZ, -0x1 ;  /* 0xffffffffff3d7424 */ /* 0x000fe400078e00ff */
[----:B------:R-:W-:Y:S01]  /*0960*/  IMAD.MOV.U32 R57, RZ, RZ, -0x1 ;  /* 0xffffffffff397424 */ /* 0x000fe200078e00ff */
[----:B------:R-:W-:-:S13]  /*0970*/  ISETP.GE.U32.AND.EX P0, PT, R17, UR5, PT, P0 ;  /* 0x0000000511007c0c */ /* 0x000fda000bf06100 */
[----:B------:R-:W-:Y:S05]  /*0980*/  @P0 BRA `(.L_x_8) ;  /* 0x0000000400280947 */ /* 0x000fea0003800000 */
[----:B------:R-:W0:Y:S01]  /*0990*/  LDC.64 R24, c[0x0][0x628] ;  /* 0x00018a00ff187b82 */ /* 0x000e220000000a00 */
[----:B------:R-:W-:Y:S02]  /*09a0*/  IMAD.MOV.U32 R8, RZ, RZ, R16 ;  /* 0x000000ffff087224 */ /* 0x000fe400078e0010 */
[----:B------:R-:W-:-:S05]  /*09b0*/  IMAD.MOV.U32 R9, RZ, RZ, R17 ;  /* 0x000000ffff097224 */ /* 0x000fca00078e0011 */
[----:B------:R-:W1:Y:S08]  /*09c0*/  LDC R0, c[0x0][0x630] ;  /* 0x00018c00ff007b82 */ /* 0x000e700000000800 */
[----:B------:R-:W2:Y:S01]  /*09d0*/  LDC.64 R26, c[0x0][0x620] ;  /* 0x00018800ff1a7b82 */ /* 0x000ea20000000a00 */
[----:B0-----:R-:W-:-:S04]  /*09e0*/  ISETP.NE.U32.AND P0, PT, R24, RZ, PT ;  /* 0x000000ff1800720c */ /* 0x001fc80003f05070 */
[----:B------:R-:W-:-:S13]  /*09f0*/  ISETP.NE.AND.EX P0, PT, R25, RZ, PT, P0 ;  /* 0x000000ff1900720c */ /* 0x000fda0003f05300 */
[----:B-12---:R-:W-:Y:S05]  /*0a00*/  @!P0 BRA `(.L_x_9) ;  /* 0x0000000000288947 */ /* 0x006fea0003800000 */
[----:B------:R-:W0:Y:S02]  /*0a10*/  LDC R13, c[0x0][0x634] ;  /* 0x00018d00ff0d7b82 */ /* 0x000e240000000800 */
[----:B0-----:R-:W-:-:S05]  /*0a20*/  IADD3 R13, P0, R16, R13, RZ ;  /* 0x0000000d100d7210 */ /* 0x001fca0007f1e0ff */
[----:B------:R-:W-:-:S04]  /*0a30*/  IMAD.X R15, RZ, RZ, R17, P0 ;  /* 0x000000ffff0f7224 */ /* 0x000fc800000e0611 */
[----:B------:R-:W-:-:S04]  /*0a40*/  IMAD.WIDE.U32 R8, R15, R24, RZ ;  /* 0x000000180f087225 */ /* 0x000fc800078e00ff */
[----:B------:R-:W-:-:S04]  /*0a50*/  IMAD.WIDE.U32 R10, P0, R13, R25, R8 ;  /* 0x000000190d0a7225 */ /* 0x000fc80007800008 */
[----:B------:R-:W-:-:S04]  /*0a60*/  IMAD.WIDE.U32 R8, R13, R24, RZ ;  /* 0x000000180d087225 */ /* 0x000fc800078e00ff */
[----:B------:R-:W-:Y:S01]  /*0a70*/  IMAD.X R13, RZ, RZ, RZ, P0 ;  /* 0x000000ffff0d7224 */ /* 0x000fe200000e06ff */
[----:B------:R-:W-:Y:S01]  /*0a80*/  IADD3 RZ, P0, R9, R10, RZ ;  /* 0x0000000a09ff7210 */ /* 0x000fe20007f1e0ff */
[----:B------:R-:W-:-:S04]  /*0a90*/  IMAD.MOV.U32 R12, RZ, RZ, R11 ;  /* 0x000000ffff0c7224 */ /* 0x000fc800078e000b */
[----:B------:R-:W-:-:S08]  /*0aa0*/  IMAD.WIDE.U32.X R8, R15, R25, R12, P0 ;  /* 0x000000190f087225 */ /* 0x000fd000000e040c */
.L_x_9:
[----:B------:R-:W0:Y:S01]  /*0ab0*/  LDC.64 R24, c[0x0][0x640] ;  /* 0x00019000ff187b82 */ /* 0x000e220000000a00 */
[-CC-:B------:R-:W-:Y:S01]  /*0ac0*/  SHF.R.U64 R57, R8, R0.reuse, R9.reuse ;  /* 0x0000000008397219 */ /* 0x180fe20000001209 */
[----:B------:R-:W-:Y:S01]  /*0ad0*/  IMAD R28, R7, R21, R4 ;  /* 0x00000015071c7224 */ /* 0x000fe200078e0204 */
[----:B------:R-:W-:Y:S01]  /*0ae0*/  SHF.R.U32.HI R0, RZ, R0, R9 ;  /* 0x00000000ff007219 */ /* 0x000fe20000011609 */
[----:B------:R-:W-:Y:S01]  /*0af0*/  IMAD.MOV.U32 R21, RZ, RZ, 0x1 ;  /* 0x00000001ff157424 */ /* 0x000fe200078e00ff */
[----:B------:R-:W-:-:S03]  /*0b00*/  IADD3 R5, P0, RZ, -R57, RZ ;  /* 0x80000039ff057210 */ /* 0x000fc60007f1e0ff */
[----:B------:R-:W1:Y:S02]  /*0b10*/  LDC R6, c[0x0][0x618] ;  /* 0x00018600ff067b82 */ /* 0x000e640000000800 */
[----:B------:R-:W-:-:S04]  /*0b20*/  IMAD.X R9, RZ, RZ, ~R0, P0 ;  /* 0x000000ffff097224 */ /* 0x000fc800000e0e00 */
[-C--:B------:R-:W-:Y:S02]  /*0b30*/  IMAD R0, R9, R26.reuse, RZ ;  /* 0x0000001a09007224 */ /* 0x080fe400078e02ff */
[----:B------:R-:W2:Y:S01]  /*0b40*/  LDC R11, c[0x0][0x608] ;  /* 0x00018200ff0b7b82 */ /* 0x000ea20000000800 */
[----:B------:R-:W-:-:S04]  /*0b50*/  IMAD.WIDE.U32 R8, R5, R26, R16 ;  /* 0x0000001a05087225 */ /* 0x000fc800078e0010 */
[----:B------:R-:W-:-:S03]  /*0b60*/  IMAD R5, R5, R27, R0 ;  /* 0x0000001b05057224 */ /* 0x000fc600078e0200 */
[----:B------:R-:W3:Y:S01]  /*0b70*/  LDC R12, c[0x0][0x658] ;  /* 0x00019600ff0c7b82 */ /* 0x000ee20000000800 */
[----:B0-----:R-:W-:Y:S01]  /*0b80*/  ISETP.NE.U32.AND P0, PT, R24, RZ, PT ;  /* 0x000000ff1800720c */ /* 0x001fe20003f05070 */
[----:B------:R-:W-:Y:S02]  /*0b90*/  IMAD.IADD R5, R9, 0x1, R5 ;  /* 0x0000000109057824 */ /* 0x000fe400078e0205 */
[----:B------:R-:W-:Y:S01]  /*0ba0*/  IMAD.MOV.U32 R9, RZ, RZ, -0x1 ;  /* 0xffffffffff097424 */ /* 0x000fe200078e00ff */
[----:B------:R-:W-:-:S03]  /*0bb0*/  ISETP.NE.AND.EX P0, PT, R25, RZ, PT, P0 ;  /* 0x000000ff1900720c */ /* 0x000fc60003f05300 */
[----:B------:R-:W0:Y:S01]  /*0bc0*/  LDC R15, c[0x0][0x600] ;  /* 0x00018000ff0f7b82 */ /* 0x000e220000000800 */
[-CC-:B-1----:R-:W-:Y:S02]  /*0bd0*/  SHF.R.U64 R13, R8, R6.reuse, R5.reuse ;  /* 0x00000006080d7219 */ /* 0x182fe40000001205 */
[----:B------:R-:W-:-:S05]  /*0be0*/  SHF.R.U32.HI R0, RZ, R6, R5 ;  /* 0x00000006ff007219 */ /* 0x000fca0000011605 */
[----:B------:R-:W1:Y:S01]  /*0bf0*/  LDC R14, c[0x0][0x648] ;  /* 0x00019200ff0e7b82 */ /* 0x000e620000000800 */
[-CC-:B--2---:R-:W-:Y:S02]  /*0c00*/  SHF.R.U64 R27, R13, R11.reuse, R0.reuse ;  /* 0x0000000b0d1b7219 */ /* 0x184fe40000001200 */
[----:B------:R-:W-:-:S05]  /*0c10*/  SHF.R.U32.HI R5, RZ, R11, R0 ;  /* 0x0000000bff057219 */ /* 0x000fca0000011600 */
[----:B------:R-:W2:Y:S01]  /*0c20*/  LDC R20, c[0x0][0x638] ;  /* 0x00018e00ff147b82 */ /* 0x000ea20000000800 */
[-CC-:B---3--:R-:W-:Y:S02]  /*0c30*/  SHF.R.U64 R26, R27, R12.reuse, R5.reuse ;  /* 0x0000000c1b1a7219 */ /* 0x188fe40000001205 */
[-C--:B------:R-:W-:Y:S02]  /*0c40*/  SHF.L.U32 R0, R9, R12.reuse, RZ ;  /* 0x0000000c09007219 */ /* 0x080fe400000006ff */
[----:B------:R-:W-:Y:S01]  /*0c50*/  SHF.R.U32.HI R5, RZ, R12, R5 ;  /* 0x0000000cff057219 */ /* 0x000fe20000011605 */
[----:B------:R-:W-:Y:S01]  /*0c60*/  IMAD.MOV.U32 R4, RZ, RZ, R26 ;  /* 0x000000ffff047224 */ /* 0x000fe200078e001a */
[----:B------:R-:W-:Y:S01]  /*0c70*/  LOP3.LUT R10, RZ, R0, RZ, 0x33, !PT ;  /* 0x00000000ff0a7212 */ /* 0x000fe200078e33ff */
[----:B------:R-:W3:Y:S01]  /*0c80*/  LDC R23, c[0x0][0x610] ;  /* 0x00018400ff177b82 */ /* 0x000ee20000000800 */
[----:B------:R-:W-:Y:S05]  /*0c90*/  @!P0 BRA `(.L_x_10) ;  /* 0x0000000000288947 */ /* 0x000fea0003800000 */
[----:B------:R-:W4:Y:S02]  /*0ca0*/  LDC R9, c[0x0][0x64c] ;  /* 0x00019300ff097b82 */ /* 0x000f240000000800 */
[----:B----4-:R-:W-:-:S05]  /*0cb0*/  IADD3 R9, P0, R26, R9, RZ ;  /* 0x000000091a097210 */ /* 0x010fca0007f1e0ff */
        /* <DEDUP_REMOVED lines=8> */
.L_x_10:
[----:B-1----:R-:W-:Y:S01]  /*0d40*/  SHF.R.U64 R4, R4, R14, R5 ;  /* 0x0000000e04047219 */ /* 0x002fe20000001205 */
[----:B0-----:R-:W-:Y:S01]  /*0d50*/  VIADD R6, R15, 0xffffffff ;  /* 0xffffffff0f067836 */ /* 0x001fe20000000000 */
[----:B------:R-:W-:Y:S02]  /*0d60*/  SHF.L.U32 R0, R21, R12, RZ ;  /* 0x0000000c15007219 */ /* 0x000fe400000006ff */
[----:B------:R-:W-:Y:S01]  /*0d70*/  LOP3.LUT R5, R27, R10, RZ, 0xc0, !PT ;  /* 0x0000000a1b057212 */ /* 0x000fe200078ec0ff */
[----:B------:R-:W-:Y:S01]  /*0d80*/  IMAD.MOV R7, RZ, RZ, -R4 ;  /* 0x000000ffff077224 */ /* 0x000fe200078e0a04 */
[----:B------:R-:W-:Y:S02]  /*0d90*/  SEL R3, R3, R28, !P1 ;  /* 0x0000001c03037207 */ /* 0x000fe40004800000 */
[----:B------:R-:W-:Y:S01]  /*0da0*/  LOP3.LUT R6, R13, R6, RZ, 0xc0, !PT ;  /* 0x000000060d067212 */ /* 0x000fe200078ec0ff */
[----:B------:R-:W-:Y:S02]  /*0db0*/  IMAD R4, R0, R4, R5 ;  /* 0x0000000400047224 */ /* 0x000fe400078e0205 */
[----:B--2---:R-:W-:-:S02]  /*0dc0*/  IMAD R0, R7, R20, R26 ;  /* 0x0000001407007224 */ /* 0x004fc400078e021a */
[----:B---3--:R-:W-:Y:S02]  /*0dd0*/  IMAD R3, R4, R23, R3 ;  /* 0x0000001704037224 */ /* 0x008fe400078e0203 */
[----:B------:R-:W-:Y:S02]  /*0de0*/  IMAD R60, R0, R15, R6 ;  /* 0x0000000f003c7224 */ /* 0x000fe400078e0206 */
[----:B------:R-:W-:-:S03]  /*0df0*/  IMAD.MOV.U32 R4, RZ, RZ, 0x1 ;  /* 0x00000001ff047424 */ /* 0x000fc600078e00ff */
[----:B------:R-:W-:Y:S02]  /*0e00*/  SEL R61, R60, R3, !P1 ;  /* 0x000000033c3d7207 */ /* 0x000fe40004800000 */
[----:B------:R-:W-:Y:S02]  /*0e10*/  PRMT R0, R4, 0x7610, R0 ;  /* 0x0000761004007816 */ /* 0x000fe40000000000 */
[----:B------:R-:W-:-:S07]  /*0e20*/  SEL R60, R3, R60, !P1 ;  /* 0x0000003c033c7207 */ /* 0x000fce0004800000 */
.L_x_8:
[----:B------:R-:W-:-:S08]  /*0e30*/  NOP ;  /* 0x0000000000007918 */ /* 0x000fd00000000000 */
[----:B------:R-:W0:Y:S02]  /*0e40*/  USETMAXREG.TRY_ALLOC.CTAPOOL UP0, 0xe8 ;  /* 0x000000e8000079c8 */ /* 0x000e240008000600 */
[----:B0-----:R-:W-:-:S13]  /*0e50*/  PLOP3.LUT P0, PT, PT, PT, UP0, 0x80, 0x0 ;  /* 0x000000000000781c */ /* 0x001fda0003f0f008 */
[----:B------:R-:W-:Y:S05]  /*0e60*/  @!P0 BRA `(.L_x_8) ;  /* 0xfffffffc00f08947 */ /* 0x000fea000383ffff */
[----:B------:R-:W-:Y:S01]  /*0e70*/  ULDC.64 UR4, c[0x0][0x598] ;  /* 0x0001660000047ab9 */ /* 0x000fe20000000a00 */
[----:B------:R-:W-:Y:S01]  /*0e80*/  ULDC.64 UR36, c[0x0][0x208] ;  /* 0x0000820000247ab9 */ /* 0x000fe20000000a00 */
[----:B------:R-:W-:-:S04]  /*0e90*/  ISETP.NE.U32.AND P0, PT, RZ, UR4, PT ;  /* 0x00000004ff007c0c */ /* 0x000fc8000bf05070 */
[----:B------:R-:W-:-:S13]  /*0ea0*/  ISETP.NE.AND.EX P0, PT, RZ, UR5, PT, P0 ;  /* 0x00000005ff007c0c */ /* 0x000fda000bf05300 */
[----:B------:R-:W-:Y:S05]  /*0eb0*/  @!P0 BRA `(.L_x_11) ;  /* 0x00000000001c8947 */ /* 0x000fea0003800000 */
[----:B------:R-:W0:Y:S02]  /*0ec0*/  LDC.64 R4, c[0x0][0x598] ;  /* 0x00016600ff047b82 */ /* 0x000e240000000a00 */
[----:B0-----:R-:W2:Y:S02]  /*0ed0*/  LDG.E.64 R4, desc[UR36][R4.64] ;  /* 0x0000002404047981 */ /* 0x001ea4000c1e1b00 */
[----:B--2---:R-:W-:-:S04]  /*0ee0*/  ISETP.NE.U32.AND P0, PT, R4, RZ, PT ;  /* 0x000000ff0400720c */ /* 0x004fc80003f05070 */
[----:B------:R-:W-:-:S13]  /*0ef0*/  ISETP.NE.AND.EX P0, PT, R5, RZ, PT, P0 ;  /* 0x000000ff0500720c */ /* 0x000fda0003f05300 */
[----:B------:R-:W-:Y:S05]  /*0f00*/  @!P0 BRA `(.L_x_11) ;  /* 0x0000000000088947 */ /* 0x000fea0003800000 */
[----:B------:R0:W5:Y:S01]  /*0f10*/  LD.E R23, desc[UR36][R4.64] ;  /* 0x0000002404177980 */ /* 0x000162000c101900 */
[----:B------:R-:W-:Y:S05]  /*0f20*/  BRA `(.L_x_12) ;  /* 0x0000000000247947 */ /* 0x000fea0003800000 */
.L_x_11:
[----:B------:R-:W-:Y:S02]  /*0f30*/  ULDC.64 UR4, c[0x0][0x588] ;  /* 0x0001620000047ab9 */ /* 0x000fe40000000a00 */
[----:B------:R-:W-:-:S04]  /*0f40*/  ISETP.NE.U32.AND P0, PT, RZ, UR4, PT ;  /* 0x00000004ff007c0c */ /* 0x000fc8000bf05070 */
[----:B------:R-:W-:-:S13]  /*0f50*/  ISETP.NE.AND.EX P0, PT, RZ, UR5, PT, P0 ;  /* 0x00000005ff007c0c */ /* 0x000fda000bf05300 */
[----:B------:R-:W-:Y:S05]  /*0f60*/  @!P0 BRA `(.L_x_13) ;  /* 0x00000000000c8947 */ /* 0x000fea0003800000 */
[----:B------:R-:W0:Y:S02]  /*0f70*/  LDC.64 R4, c[0x0][0x588] ;  /* 0x00016200ff047b82 */ /* 0x000e240000000a00 */
[----:B0-----:R1:W5:Y:S01]  /*0f80*/  LDG.E R23, desc[UR36][R4.64] ;  /* 0x0000002404177981 */ /* 0x001362000c1e1900 */
[----:B------:R-:W-:Y:S05]  /*0f90*/  BRA `(.L_x_12) ;  /* 0x0000000000087947 */ /* 0x000fea0003800000 */
.L_x_13:
[----:B------:R-:W-:Y:S02]  /*0fa0*/  ULDC UR4, c[0x0][0x580] ;  /* 0x0001600000047ab9 */ /* 0x000fe40000000800 */
[----:B------:R-:W-:-:S07]  /*0fb0*/  IMAD.U32 R23, RZ, RZ, UR4 ;  /* 0x00000004ff177e24 */ /* 0x000fce000f8e00ff */
.L_x_12:
[----:B------:R-:W-:Y:S02]  /*0fc0*/  ULDC.64 UR4, c[0x0][0x5a0] ;  /* 0x0001680000047ab9 */ /* 0x000fe40000000a00 */
[----:B------:R-:W-:-:S04]  /*0fd0*/  ISETP.NE.U32.AND P0, PT, RZ, UR4, PT ;  /* 0x00000004ff007c0c */ /* 0x000fc8000bf05070 */
[----:B------:R-:W-:-:S13]  /*0fe0*/  ISETP.NE.AND.EX P0, PT, RZ, UR5, PT, P0 ;  /* 0x00000005ff007c0c */ /* 0x000fda000bf05300 */
[----:B------:R-:W-:Y:S05]  /*0ff0*/  @!P0 BRA `(.L_x_14) ;  /* 0x00000000001c8947 */ /* 0x000fea0003800000 */
[----:B01----:R-:W0:Y:S02]  /*1000*/  LDC.64 R4, c[0x0][0x5a0] ;  /* 0x00016800ff047b82 */ /* 0x003e240000000a00 */
[----:B0-----:R-:W2:Y:S02]  /*1010*/  LDG.E.64 R4, desc[UR36][R4.64] ;  /* 0x0000002404047981 */ /* 0x001ea4000c1e1b00 */
[----:B--2---:R-:W-:-:S04]  /*1020*/  ISETP.NE.U32.AND P0, PT, R4, RZ, PT ;  /* 0x000000ff0400720c */ /* 0x004fc80003f05070 */
[----:B------:R-:W-:-:S13]  /*1030*/  ISETP.NE.AND.EX P0, PT, R5, RZ, PT, P0 ;  /* 0x000000ff0500720c */ /* 0x000fda0003f05300 */
[----:B------:R-:W-:Y:S05]  /*1040*/  @!P0 BRA `(.L_x_14) ;  /* 0x0000000000088947 */ /* 0x000fea0003800000 */
[----:B------:R0:W5:Y:S01]  /*1050*/  LD.E R56, desc[UR36][R4.64] ;  /* 0x0000002404387980 */ /* 0x000162000c101900 */
[----:B------:R-:W-:Y:S05]  /*1060*/  BRA `(.L_x_15) ;  /* 0x0000000000247947 */ /* 0x000fea0003800000 */
.L_x_14:
[----:B------:R-:W-:Y:S02]  /*1070*/  ULDC.64 UR4, c[0x0][0x590] ;  /* 0x0001640000047ab9 */ /* 0x000fe40000000a00 */
[----:B------:R-:W-:-:S04]  /*1080*/  ISETP.NE.U32.AND P0, PT, RZ, UR4, PT ;  /* 0x00000004ff007c0c */ /* 0x000fc8000bf05070 */
[----:B------:R-:W-:-:S13]  /*1090*/  ISETP.NE.AND.EX P0, PT, RZ, UR5, PT, P0 ;  /* 0x00000005ff007c0c */ /* 0x000fda000bf05300 */
[----:B------:R-:W-:Y:S05]  /*10a0*/  @!P0 BRA `(.L_x_16) ;  /* 0x00000000000c8947 */ /* 0x000fea0003800000 */
[----:B01----:R-:W0:Y:S02]  /*10b0*/  LDC.64 R4, c[0x0][0x590] ;  /* 0x00016400ff047b82 */ /* 0x003e240000000a00 */
[----:B0-----:R1:W5:Y:S01]  /*10c0*/  LDG.E R56, desc[UR36][R4.64] ;  /* 0x0000002404387981 */ /* 0x001362000c1e1900 */
[----:B------:R-:W-:Y:S05]  /*10d0*/  BRA `(.L_x_15) ;  /* 0x0000000000087947 */ /* 0x000fea0003800000 */
.L_x_16:
[----:B------:R-:W-:Y:S02]  /*10e0*/  ULDC UR4, c[0x0][0x584] ;  /* 0x0001610000047ab9 */ /* 0x000fe40000000800 */
[----:B------:R-:W-:-:S07]  /*10f0*/  IMAD.U32 R56, RZ, RZ, UR4 ;  /* 0x00000004ff387e24 */ /* 0x000fce000f8e00ff */
.L_x_15:
[----:B------:R-:W-:-:S13]  /*1100*/  LOP3.LUT P0, RZ, R0, 0xff, RZ, 0xc0, !PT ;  /* 0x000000ff00ff7812 */ /* 0x000fda000780c0ff */
[----:B------:R-:W-:Y:S05]  /*1110*/  @!P0 EXIT ;  /* 0x000000000000894d */ /* 0x000fea0003800000 */
[----:B------:R-:W-:Y:S01]  /*1120*/  ULDC UR4, c[0x0][0x28c] ;  /* 0x0000a30000047ab9 */ /* 0x000fe20000000800 */
[----:B------:R-:W-:Y:S01]  /*1130*/  LOP3.LUT R59, R19, 0x1, RZ, 0xfc, !PT ;  /* 0x00000001133b7812 */ /* 0x000fe200078efcff */
[----:B------:R-:W-:Y:S01]  /*1140*/  UIADD3 UR4, UR4, 0x3f, URZ ;  /* 0x0000003f04047890 */ /* 0x000fe2000fffe03f */
[----:B------:R-:W-:Y:S01]  /*1150*/  UMOV UR38, URZ ;  /* 0x0000003f00267c82 */ /* 0x000fe20008000000 */
[----:B------:R-:W-:Y:S02]  /*1160*/  UMOV UR39, URZ ;  /* 0x0000003f00277c82 */ /* 0x000fe40008000000 */
[----:B------:R-:W-:-:S04]  /*1170*/  USHF.R.S32.HI UR5, URZ, 0x1f, UR4 ;  /* 0x0000001f3f057899 */ /* 0x000fc80008011404 */
[----:B------:R-:W-:-:S04]  /*1180*/  ULEA.HI UR5, UR5, UR4, URZ, 0x6 ;  /* 0x0000000405057291 */ /* 0x000fc8000f8f303f */
[----:B------:R-:W-:-:S12]  /*1190*/  USHF.R.S32.HI UR40, URZ, 0x6, UR5 ;  /* 0x000000063f287899 */ /* 0x000fd80008011405 */
.L_x_100:
[----:B------:R-:W-:Y:S01]  /*11a0*/  LOP3.LUT R0, R18, 0x80, RZ, 0xc0, !PT ;  /* 0x0000008012007812 */ /* 0x000fe200078ec0ff */
[----:B--2---:R-:W2:Y:S01]  /*11b0*/  S2UR UR7, SR_CgaCtaId ;  /* 0x00000000000779c3 */ /* 0x004ea20000008800 */
[----:B------:R-:W-:Y:S02]  /*11c0*/  UMOV UR6, 0x400 ;  /* 0x0000040000067882 */ /* 0x000fe40000000000 */
[----:B------:R-:W-:-:S06]  /*11d0*/  SHF.R.U32.HI R0, RZ, 0x7, R0 ;  /* 0x00000007ff007819 */ /* 0x000fcc0000011600 */
[----:B---3--:R-:W3:Y:S01]  /*11e0*/  SHFL.IDX PT, R0, R0, RZ, 0x1f ;  /* 0x00001fff00007589 */ /* 0x008ee200000e0000 */
[----:B--2---:R-:W-:Y:S01]  /*11f0*/  ULEA UR6, UR7, UR6, 0x18 ;  /* 0x0000000607067291 */ /* 0x004fe2000f8ec03f */
[----:B---3--:R-:W-:-:S13]  /*1200*/  R2UR UR4, R0 ;  /* 0x00000000000472ca */ /* 0x008fda00000e0000 */
[----:B------:R-:W-:-:S04]  /*1210*/  ULEA.HI UR5, UR4, UR4, URZ, 0x1 ;  /* 0x0000000404057291 */ /* 0x000fc8000f8f083f */
[----:B------:R-:W-:-:S04]  /*1220*/  ULOP3.LUT UR5, UR5, 0x7fffe, URZ, 0xc0, !UPT ;  /* 0x0007fffe05057892 */ /* 0x000fc8000f8ec03f */
[----:B------:R-:W-:-:S03]  /*1230*/  UIADD3 UR5, UR4, -UR5, URZ ;  /* 0x8000000504057290 */ /* 0x000fc6000fffe03f */
[----:B------:R-:W-:Y:S01]  /*1240*/  ULDC UR4, c[0x0][0x28c] ;  /* 0x0000a30000047ab9 */ /* 0x000fe20000000800 */
[----:B------:R-:W-:Y:S01]  /*1250*/  ULEA UR5, UR5, UR6, 0xd ;  /* 0x0000000605057291 */ /* 0x000fe2000f8e683f */
[----:B------:R-:W-:-:S03]  /*1260*/  ISETP.LT.AND P0, PT, RZ, UR4, PT ;  /* 0x00000004ff007c0c */ /* 0x000fc6000bf01270 */
[----:B------:R-:W-:-:S04]  /*1270*/  UIADD3 UR5, UR5, 0x100, URZ ;  /* 0x0000010005057890 */ /* 0x000fc8000fffe03f */
[----:B------:R-:W-:-:S04]  /*1280*/  USHF.R.U32.HI UR5, URZ, 0x4, UR5 ;  /* 0x000000043f057899 */ /* 0x000fc80008011605 */
[----:B------:R-:W-:Y:S02]  /*1290*/  ULOP3.LUT UR41, UR5, 0x3fff, URZ, 0xc0, !UPT ;  /* 0x00003fff05297892 */ /* 0x000fe4000f8ec03f */
[----:B-1--45:R-:W-:Y:S10]  /*12a0*/  @P0 BRA `(.L_x_17) ;  /* 0x0000000000400947 */ /* 0x032ff40003800000 */
[----:B------:R-:W-:Y:S01]  /*12b0*/  MOV R0, 0x0 ;  /* 0x0000000000007802 */ /* 0x000fe20000000f00 */
[----:B------:R-:W-:Y:S01]  /*12c0*/  ULDC.64 UR4, c[0x4][0x68] ;  /* 0x01001a0000047ab9 */ /* 0x000fe20000000a00 */
[----:B------:R-:W-:Y:S01]  /*12d0*/  ULDC.64 UR6, c[0x4][0x8] ;  /* 0x0100020000067ab9 */ /* 0x000fe20000000a00 */
[----:B01----:R-:W-:Y:S01]  /*12e0*/  IMAD.U32 R4, RZ, RZ, UR4 ;  /* 0x00000004ff047e24 */ /* 0x003fe2000f8e00ff */
[----:B------:R0:W1:Y:S01]  /*12f0*/  LDC.64 R14, c[0x4][R0] ;  /* 0x01000000000e7b82 */ /* 0x0000620000000a00 */
[----:B------:R-:W-:Y:S01]  /*1300*/  IMAD.U32 R5, RZ, RZ, UR5 ;  /* 0x00000005ff057e24 */ /* 0x000fe2000f8e00ff */
[----:B------:R-:W-:Y:S01]  /*1310*/  ULDC.64 UR4, c[0x4][0x70] ;  /* 0x01001c0000047ab9 */ /* 0x000fe20000000a00 */
[----:B------:R-:W-:Y:S02]  /*1320*/  IMAD.U32 R10, RZ, RZ, UR6 ;  /* 0x00000006ff0a7e24 */ /* 0x000fe4000f8e00ff */
[----:B------:R-:W-:Y:S02]  /*1330*/  IMAD.U32 R6, RZ, RZ, UR4 ;  /* 0x00000004ff067e24 */ /* 0x000fe4000f8e00ff */
[----:B------:R-:W-:-:S02]  /*1340*/  IMAD.U32 R7, RZ, RZ, UR5 ;  /* 0x00000005ff077e24 */ /* 0x000fc4000f8e00ff */
[----:B------:R-:W-:Y:S02]  /*1350*/  IMAD.U32 R11, RZ, RZ, UR7 ;  /* 0x00000007ff0b7e24 */ /* 0x000fe4000f8e00ff */
[----:B------:R-:W-:Y:S02]  /*1360*/  IMAD.MOV.U32 R8, RZ, RZ, 0x1e1 ;  /* 0x000001e1ff087424 */ /* 0x000fe400078e00ff */
[----:B------:R-:W-:Y:S02]  /*1370*/  IMAD.MOV.U32 R12, RZ, RZ, 0x1 ;  /* 0x00000001ff0c7424 */ /* 0x000fe400078e00ff */
[----:B0-----:R-:W-:-:S07]  /*1380*/  IMAD.MOV.U32 R13, RZ, RZ, RZ ;  /* 0x000000ffff0d7224 */ /* 0x001fce00078e00ff */
[----:B------:R-:W-:-:S07]  /*1390*/  LEPC R20, `(.L_x_17) ;  /* 0x000000001014794e */ /* 0x000fce0000000000 */
[----:B-1---5:R-:W-:Y:S05]  /*13a0*/  CALL.ABS.NOINC R14 ;  /* 0x000000000e007343 */ /* 0x022fea0003c00000 */
.L_x_17:
[----:B------:R-:W-:-:S13]  /*13b0*/  ISETP.NE.AND P0, PT, R59, 0x3, PT ;  /* 0x000000033b00780c */ /* 0x000fda0003f05270 */
[----:B------:R-:W-:Y:S05]  /*13c0*/  @!P0 BRA `(.L_x_18) ;  /* 0x0000000000048947 */ /* 0x000fea0003800000 */
[----:B------:R-:W-:Y:S01]  /*13d0*/  BPT.TRAP 0x1 ;  /* 0x000000040000795c */ /* 0x000fe20000300000 */
.L_x_18:
[----:B------:R-:W2:Y:S01]  /*13e0*/  S2UR UR5, SR_CgaCtaId ;  /* 0x00000000000579c3 */ /* 0x000ea20000008800 */
[----:B------:R-:W-:Y:S01]  /*13f0*/  UMOV UR4, 0x400 ;  /* 0x0000040000047882 */ /* 0x000fe20000000000 */
[----:B------:R-:W-:Y:S02]  /*1400*/  IMAD.U32 R0, RZ, RZ, UR38 ;  /* 0x00000026ff007e24 */ /* 0x000fe4000f8e00ff */
[----:B------:R-:W-:-:S03]  /*1410*/  IMAD.U32 R3, RZ, RZ, UR39 ;  /* 0x00000027ff037e24 */ /* 0x000fc6000f8e00ff */
[----:B------:R-:W-:Y:S01]  /*1420*/  SHF.L.U32 R0, R0, 0x1f, RZ ;  /* 0x0000001f00007819 */ /* 0x000fe200000006ff */
[----:B--2---:R-:W-:-:S06]  /*1430*/  ULEA UR4, UR5, UR4, 0x18 ;  /* 0x0000000405047291 */ /* 0x004fcc000f8ec03f */
[----:B------:R-:W-:-:S04]  /*1440*/  IMAD.U32 R6, RZ, RZ, UR4 ;  /* 0x00000004ff067e24 */ /* 0x000fc8000f8e00ff */
[----:B------:R-:W-:-:S04]  /*1450*/  IMAD R3, R3, 0x8, R6 ;  /* 0x0000000803037824 */ /* 0x000fc800078e0206 */
[----:B------:R2:W3:Y:S01]  /*1460*/  SYNCS.PHASECHK.TRANS64.TRYWAIT P1, [R3+URZ], R0 ;  /* 0x00000000030075a7 */ /* 0x0004e2000802017f */
[----:B------:R-:W-:Y:S05]  /*1470*/  @!P0 BRA `(.L_x_19) ;  /* 0x0000000000048947 */ /* 0x000fea0003800000 */
[----:B------:R-:W-:Y:S01]  /*1480*/  BPT.TRAP 0x1 ;  /* 0x000000040000795c */ /* 0x000fe20000300000 */
.L_x_19:
[----:B---3--:R-:W-:Y:S05]  /*1490*/  @P1 BRA `(.L_x_20) ;  /* 0x0000000000081947 */ /* 0x008fea0003800000 */
[----:B------:R-:W3:Y:S02]  /*14a0*/  SYNCS.PHASECHK.TRANS64.TRYWAIT P1, [R3+URZ], R0 ;  /* 0x00000000030075a7 */ /* 0x000ee4000802017f */
[----:B---3--:R-:W-:Y:S05]  /*14b0*/  @!P1 BRA `(.L_x_21) ;  /* 0x0000004800949947 */ /* 0x008fea0003800000 */
.L_x_20:
[----:B------:R-:W-:-:S04]  /*14c0*/  UISETP.LT.AND UP0, UPT, UR40, 0x1, UPT ;  /* 0x000000012800788c */ /* 0x000fc8000bf01270 */
[----:B------:R-:W-:-:S06]  /*14d0*/  USEL UR4, UR40, 0x1, UP0 ;  /* 0x0000000128047887 */ /* 0x000fcc0008000000 */
[----:B--23--:R-:W-:Y:S01]  /*14e0*/  IMAD.U32 R0, RZ, RZ, UR4 ;  /* 0x00000004ff007e24 */ /* 0x00cfe2000f8e00ff */
[----:B------:R-:W-:Y:S05]  /*14f0*/  WARPSYNC.ALL ;  /* 0x0000000000007948 */ /* 0x000fea0003800000 */
[----:B------:R-:W-:-:S04]  /*1500*/  IADD3 R0, -R0, UR40, RZ ;  /* 0x0000002800007c10 */ /* 0x000fc8000fffe1ff */
[----:B------:R-:W-:Y:S02]  /*1510*/  ISETP.GE.AND P1, PT, R0, 0x1, PT ;  /* 0x000000010000780c */ /* 0x000fe40003f26270 */
[----:B------:R-:W-:Y:S01]  /*1520*/  R2UR UR4, R6 ;  /* 0x00000000060472ca */ /* 0x000fe200000e0000 */
[----:B------:R-:W-:Y:S01]  /*1530*/  WARPGROUP.ARRIVE ;  /* 0x00000000000079c5 */ /* 0x000fe20000000000 */
[----:B------:R-:W-:Y:S01]  /*1540*/  UMOV UR9, 0x40000040 ;  /* 0x4000004000097882 */ /* 0x000fe20000000000 */
[----:B------:R-:W-:-:S10]  /*1550*/  UMOV UR11, 0x40000040 ;  /* 0x40000040000b7882 */ /* 0x000fd40000000000 */
[----:B------:R-:W-:-:S04]  /*1560*/  UIADD3 UR4, UR4, 0x14100, URZ ;  /* 0x0001410004047890 */ /* 0x000fc8000fffe03f */
[----:B------:R-:W-:-:S04]  /*1570*/  USHF.R.U32.HI UR4, URZ, 0x4, UR4 ;  /* 0x000000043f047899 */ /* 0x000fc80008011604 */
[----:B------:R-:W-:Y:S02]  /*1580*/  ULOP3.LUT UR5, UR4, 0x3fff, URZ, 0xc0, !UPT ;  /* 0x00003fff04057892 */ /* 0x000fe4000f8ec03f */
[----:B------:R-:W-:Y:S02]  /*1590*/  ULOP3.LUT UR4, UR41, 0x10000, URZ, 0xfc, !UPT ;  /* 0x0001000029047892 */ /* 0x000fe4000f8efc3f */
[----:B------:R-:W-:Y:S02]  /*15a0*/  ULOP3.LUT UR5, UR5, 0x10000, URZ, 0xfc, !UPT ;  /* 0x0001000005057892 */ /* 0x000fe4000f8efc3f */
[----:B------:R-:W-:Y:S02]  /*15b0*/  ULEA UR6, UR39, UR4, 0xa ;  /* 0x0000000427067291 */ /* 0x000fe4000f8e503f */
[----:B------:R-:W-:-:S05]  /*15c0*/  ULEA UR7, UR39, UR5, 0x9 ;  /* 0x0000000527077291 */ /* 0x000fca000f8e483f */
[----:B------:R-:W-:Y:S02]  /*15d0*/  UMOV UR8, UR6 ;  /* 0x0000000600087c82 */ /* 0x000fe40008000000 */
[----:B------:R-:W-:Y:S02]  /*15e0*/  UMOV UR10, UR7 ;  /* 0x00000007000a7c82 */ /* 0x000fe40008000000 */
[----:B------:R-:W-:Y:S01]  /*15f0*/  HGMMA.64x64x16.F32 R24, gdesc[UR8], RZ, !UPT, gsb0 ;  /* 0x00e00000081879f0 */ /* 0x000fe2000c0008ff */
[----:B------:R-:W-:Y:S02]  /*1600*/  UIADD3 UR8, UR6, 0x2, URZ ;  /* 0x0000000206087890 */ /* 0x000fe4000fffe03f */
[----:B------:R-:W-:Y:S01]  /*1610*/  UIADD3 UR10, UR7, 0x2, URZ ;  /* 0x00000002070a7890 */ /* 0x000fe2000fffe03f */
[----:B------:R-:W-:Y:S01]  /*1620*/  UMOV UR9, 0x40000040 ;  /* 0x4000004000097882 */ /* 0x000fe20000000000 */
[----:B------:R-:W-:Y:S01]  /*1630*/  UMOV UR11, 0x40000040 ;  /* 0x40000040000b7882 */ /* 0x000fe20000000000 */
[----:B------:R-:W-:-:S02]  /*1640*/  WARPGROUP.DEPBAR.LE gsb0, 0x0 ;  /* 0x00008000000079c5 */ /* 0x000fc40000010000 */
[----:B------:R-:W-:-:S06]  /*1650*/  WARPGROUP.ARRIVE ;  /* 0x00000000000079c5 */ /* 0x000fcc0000000000 */
[----:B------:R-:W-:Y:S01]  /*1660*/  HGMMA.64x64x16.F32 R24, gdesc[UR8], R24, gsb0 ;  /* 0x00e00000081879f0 */ /* 0x000fe20008000818 */
[----:B------:R-:W-:Y:S02]  /*1670*/  UIADD3 UR8, UR6, 0x4, URZ ;  /* 0x0000000406087890 */ /* 0x000fe4000fffe03f */
[----:B------:R-:W-:Y:S01]  /*1680*/  UIADD3 UR10, UR7, 0x4, URZ ;  /* 0x00000004070a7890 */ /* 0x000fe2000fffe03f */
[----:B------:R-:W-:Y:S01]  /*1690*/  UMOV UR9, 0x40000040 ;  /* 0x4000004000097882 */ /* 0x000fe20000000000 */
[----:B------:R-:W-:Y:S01]  /*16a0*/  UMOV UR11, 0x40000040 ;  /* 0x40000040000b7882 */ /* 0x000fe20000000000 */
[----:B------:R-:W-:Y:S02]  /*16b0*/  WARPGROUP.DEPBAR.LE gsb0, 0x0 ;  /* 0x00008000000079c5 */ /* 0x000fe40000010000 */
        /* <DEDUP_REMOVED lines=8> */
[----:B------:R-:W-:Y:S03]  /*1740*/  HGMMA.64x64x16.F32 R24, gdesc[UR8], R24, gsb0 ;  /* 0x00e00000081879f0 */ /* 0x000fe60008000818 */
[----:B------:R-:W-:Y:S02]  /*1750*/  WARPGROUP.DEPBAR.LE gsb0, 0x0 ;  /* 0x00008000000079c5 */ /* 0x000fe40000010000 */
[----:B------:R-:W-:Y:S05]  /*1760*/  @!P1 BRA `(.L_x_22) ;  /* 0x0000000400249947 */ /* 0x000fea0003800000 */
[----:B------:R-:W-:Y:S02]  /*1770*/  UIADD3 UR6, UR39, 0x1, URZ ;  /* 0x0000000127067890 */ /* 0x000fe4000fffe03f */
[----:B------:R-:W-:Y:S02]  /*1780*/  IMAD.U32 R3, RZ, RZ, UR39 ;  /* 0x00000027ff037e24 */ /* 0x000fe4000f8e00ff */
[----:B------:R-:W-:-:S04]  /*1790*/  UISETP.NE.AND UP0, UPT, UR6, 0x5, UPT ;  /* 0x000000050600788c */ /* 0x000fc8000bf05270 */
[----:B------:R-:W-:Y:S02]  /*17a0*/  USEL UR7, URZ, 0x1, UP0 ;  /* 0x000000013f077887 */ /* 0x000fe40008000000 */
[----:B------:R-:W-:Y:S02]  /*17b0*/  USEL UR6, UR6, URZ, UP0 ;  /* 0x0000003f06067287 */ /* 0x000fe40008000000 */
[----:B------:R-:W-:-:S06]  /*17c0*/  ULOP3.LUT UR7, UR38, UR7, URZ, 0x3c, !UPT ;  /* 0x0000000726077292 */ /* 0x000fcc000f8e3c3f */
[----:B------:R-:W-:-:S07]  /*17d0*/  IMAD.U32 R7, RZ, RZ, UR7 ;  /* 0x00000007ff077e24 */ /* 0x000fce000f8e00ff */
.L_x_29:
[----:B------:R-:W-:Y:S05]  /*17e0*/  @!P0 BRA `(.L_x_23) ;  /* 0x0000000000048947 */ /* 0x000fea0003800000 */
[----:B------:R-:W-:Y:S01]  /*17f0*/  BPT.TRAP 0x1 ;  /* 0x000000040000795c */ /* 0x000fe20000300000 */
.L_x_23:
[----:B------:R-:W2:Y:S01]  /*1800*/  S2UR UR8, SR_CgaCtaId ;  /* 0x00000000000879c3 */ /* 0x000ea20000008800 */
[----:B------:R-:W-:Y:S01]  /*1810*/  UMOV UR7, 0x400 ;  /* 0x0000040000077882 */ /* 0x000fe20000000000 */
[----:B01----:R-:W-:Y:S01]  /*1820*/  IMAD.U32 R5, RZ, RZ, UR6 ;  /* 0x00000006ff057e24 */ /* 0x003fe2000f8e00ff */
[----:B------:R-:W-:Y:S01]  /*1830*/  SHF.L.U32 R4, R7, 0x1f, RZ ;  /* 0x0000001f07047819 */ /* 0x000fe200000006ff */
[----:B--2---:R-:W-:-:S06]  /*1840*/  ULEA UR7, UR8, UR7, 0x18 ;  /* 0x0000000708077291 */ /* 0x004fcc000f8ec03f */
[----:B------:R-:W-:-:S04]  /*1850*/  IMAD.U32 R6, RZ, RZ, UR7 ;  /* 0x00000007ff067e24 */ /* 0x000fc8000f8e00ff */
[----:B------:R-:W-:-:S04]  /*1860*/  IMAD R5, R5, 0x8, R6 ;  /* 0x0000000805057824 */ /* 0x000fc800078e0206 */
[----:B------:R0:W1:Y:S01]  /*1870*/  SYNCS.PHASECHK.TRANS64.TRYWAIT P1, [R5+URZ], R4 ;  /* 0x00000004050075a7 */ /* 0x000062000802017f */
[----:B------:R-:W-:Y:S05]  /*1880*/  @!P0 BRA `(.L_x_24) ;  /* 0x0000000000048947 */ /* 0x000fea0003800000 */
[----:B------:R-:W-:Y:S01]  /*1890*/  BPT.TRAP 0x1 ;  /* 0x000000040000795c */ /* 0x000fe20000300000 */
.L_x_24:
[----:B-1----:R-:W-:Y:S05]  /*18a0*/  @P1 BRA `(.L_x_25) ;  /* 0x0000000000081947 */ /* 0x002fea0003800000 */
[----:B------:R-:W1:Y:S02]  /*18b0*/  SYNCS.PHASECHK.TRANS64.TRYWAIT P1, [R5+URZ], R4 ;  /* 0x00000004050075a7 */ /* 0x000e64000802017f */
[----:B-1----:R-:W-:Y:S05]  /*18c0*/  @!P1 BRA `(.L_x_26) ;  /* 0x0000004400a49947 */ /* 0x002fea0003800000 */
.L_x_25:
[----:B------:R-:W-:Y:S01]  /*18d0*/  ULEA UR7, UR6, UR4, 0xa ;  /* 0x0000000406077291 */ /* 0x000fe2000f8e503f */
[----:B------:R-:W-:Y:S01]  /*18e0*/  WARPGROUP.ARRIVE ;  /* 0x00000000000079c5 */ /* 0x000fe20000000000 */
[----:B------:R-:W-:Y:S01]  /*18f0*/  ULEA UR12, UR6, UR5, 0x9 ;  /* 0x00000005060c7291 */ /* 0x000fe2000f8e483f */
[----:B------:R-:W-:Y:S01]  /*1900*/  UMOV UR9, 0x40000040 ;  /* 0x4000004000097882 */ /* 0x000fe20000000000 */
[----:B------:R-:W-:-:S03]  /*1910*/  UMOV UR11, 0x40000040 ;  /* 0x40000040000b7882 */ /* 0x000fc60000000000 */
[----:B------:R-:W-:Y:S02]  /*1920*/  UMOV UR8, UR7 ;  /* 0x0000000700087c82 */ /* 0x000fe40008000000 */
[----:B------:R-:W-:Y:S02]  /*1930*/  UMOV UR10, UR12 ;  /* 0x0000000c000a7c82 */ /* 0x000fe40008000000 */
[----:B------:R-:W-:Y:S01]  /*1940*/  HGMMA.64x64x16.F32 R24, gdesc[UR8], R24, gsb0 ;  /* 0x00e00000081879f0 */ /* 0x000fe20008000818 */
        /* <DEDUP_REMOVED lines=23> */
[----:B------:R-:W-:Y:S01]  /*1ac0*/  BPT.TRAP 0x1 ;  /* 0x000000040000795c */ /* 0x000fe20000300000 */
.L_x_27:
[----:B------:R-:W-:-:S13]  /*1ad0*/  ISETP.NE.AND P1, PT, R58, RZ, PT ;  /* 0x000000ff3a00720c */ /* 0x000fda0003f25270 */
[----:B01----:R-:W-:-:S04]  /*1ae0*/  @P1 IMAD R4, R3, 0x8, R6 ;  /* 0x0000000803041824 */ /* 0x003fc800078e0206 */
[----:B------:R-:W-:-:S05]  /*1af0*/  @P1 VIADD R5, R4, 0x28 ;  /* 0x0000002804051836 */ /* 0x000fca0000000000 */
[----:B------:R-:W-:-:S04]  /*1b00*/  @P1 PRMT R5, R22, 0x654, R5 ;  /* 0x0000065416051816 */ /* 0x000fc80000000005 */
[----:B------:R0:W-:Y:S01]  /*1b10*/  @P1 SYNCS.ARRIVE.TRANS64.RED.A1T0 RZ, [R5+URZ], RZ ;  /* 0x000000ff05ff19a7 */ /* 0x0001e2000810043f */
[----:B------:R-:W-:-:S13]  /*1b20*/  ISETP.GT.U32.AND P1, PT, R19, 0x1, PT ;  /* 0x000000011300780c */ /* 0x000fda0003f24070 */
[----:B0-----:R-:W-:Y:S05]  /*1b30*/  @P1 BRA `(.L_x_28) ;  /* 0x0000000000041947 */ /* 0x001fea0003800000 */
[----:B------:R-:W-:Y:S01]  /*1b40*/  BPT.TRAP 0x1 ;  /* 0x000000040000795c */ /* 0x000fe20000300000 */
.L_x_28:
[----:B------:R-:W-:Y:S01]  /*1b50*/  UIADD3 UR6, UR6, 0x1, URZ ;  /* 0x0000000106067890 */ /* 0x000fe2000fffe03f */
[C---:B------:R-:W-:Y:S01]  /*1b60*/  ISETP.GT.AND P2, PT, R0.reuse, 0x1, PT ;  /* 0x000000010000780c */ /* 0x040fe20003f44270 */
[----:B------:R-:W-:Y:S02]  /*1b70*/  VIADD R3, R3, 0x1 ;  /* 0x0000000103037836 */ /* 0x000fe40000000000 */
[----:B------:R-:W-:Y:S01]  /*1b80*/  UISETP.NE.AND UP0, UPT, UR6, 0x5, UPT ;  /* 0x000000050600788c */ /* 0x000fe2000bf05270 */
[----:B------:R-:W-:Y:S02]  /*1b90*/  VIADD R0, R0, 0xffffffff ;  /* 0xffffffff00007836 */ /* 0x000fe40000000000 */
[C---:B------:R-:W-:Y:S01]  /*1ba0*/  ISETP.NE.AND P1, PT, R3.reuse, 0x5, PT ;  /* 0x000000050300780c */ /* 0x040fe20003f25270 */
[----:B------:R-:W-:Y:S02]  /*1bb0*/  USEL UR7, URZ, 0x1, UP0 ;  /* 0x000000013f077887 */ /* 0x000fe40008000000 */
[----:B------:R-:W-:Y:S01]  /*1bc0*/  USEL UR6, UR6, URZ, UP0 ;  /* 0x0000003f06067287 */ /* 0x000fe20008000000 */
[----:B------:R-:W-:-:S03]  /*1bd0*/  SEL R3, R3, RZ, P1 ;  /* 0x000000ff03037207 */ /* 0x000fc60000800000 */
[----:B------:R-:W-:Y:S01]  /*1be0*/  LOP3.LUT R7, R7, UR7, RZ, 0x3c, !PT ;  /* 0x0000000707077c12 */ /* 0x000fe2000f8e3cff */
[----:B------:R-:W-:Y:S07]  /*1bf0*/  @P2 BRA `(.L_x_29) ;  /* 0xfffffff800f82947 */ /* 0x000fee000383ffff */
.L_x_22:
[----:B------:R-:W2:Y:S02]  /*1c00*/  LDC R0, c[0x0][0x28c] ;  /* 0x0000a300ff007b82 */ /* 0x000ea40000000800 */
[----:B--2---:R-:W-:-:S13]  /*1c10*/  ISETP.GE.AND P1, PT, R0, 0x1, PT ;  /* 0x000000010000780c */ /* 0x004fda0003f26270 */
[----:B------:R-:W-:Y:S05]  /*1c20*/  @!P1 BRA `(.L_x_30) ;  /* 0x0000000000509947 */ /* 0x000fea0003800000 */
[----:B------:R-:W-:Y:S05]  /*1c30*/  @!P0 BRA `(.L_x_31) ;  /* 0x0000000000048947 */ /* 0x000fea0003800000 */
[----:B------:R-:W-:Y:S01]  /*1c40*/  BPT.TRAP 0x1 ;  /* 0x000000040000795c */ /* 0x000fe20000300000 */
.L_x_31:
[----:B------:R-:W-:Y:S01]  /*1c50*/  ISETP.NE.AND P1, PT, R58, RZ, PT ;  /* 0x000000ff3a00720c */ /* 0x000fe20003f25270 */
[----:B------:R-:W-:Y:S01]  /*1c60*/  BSSY B0, `(.L_x_32) ;  /* 0x000000e000007945 */ /* 0x000fe20003800000 */
[----:B------:R-:W-:-:S11]  /*1c70*/  ISETP.GT.U32.AND P0, PT, R19, 0x1, PT ;  /* 0x000000011300780c */ /* 0x000fd60003f04070 */
[----:B------:R-:W-:Y:S05]  /*1c80*/  @!P1 BRA `(.L_x_33) ;  /* 0x00000000002c9947 */ /* 0x000fea0003800000 */
[----:B------:R-:W-:-:S04]  /*1c90*/  UISETP.LT.AND UP0, UPT, UR40, 0x1, UPT ;  /* 0x000000012800788c */ /* 0x000fc8000bf01270 */
[----:B------:R-:W-:-:S04]  /*1ca0*/  USEL UR6, UR40, 0x1, UP0 ;  /* 0x0000000128067887 */ /* 0x000fc80008000000 */
[----:B------:R-:W-:-:S04]  /*1cb0*/  UIADD3 UR6, UR39, UR40, -UR6 ;  /* 0x0000002827067290 */ /* 0x000fc8000fffe806 */
[----:B------:R-:W-:-:S04]  /*1cc0*/  UIMAD.WIDE.U32 UR4, UR6, -0x33333333, URZ ;  /* 0xcccccccd060478a5 */ /* 0x000fc8000f8e003f */
[----:B------:R-:W-:-:S04]  /*1cd0*/  USHF.R.U32.HI UR4, URZ, 0x2, UR5 ;  /* 0x000000023f047899 */ /* 0x000fc80008011605 */
[----:B------:R-:W-:-:S06]  /*1ce0*/  UIMAD UR6, UR4, -0x5, UR6 ;  /* 0xfffffffb040678a4 */ /* 0x000fcc000f8e0206 */
[----:B------:R-:W-:-:S04]  /*1cf0*/  IMAD.U32 R3, RZ, RZ, UR6 ;  /* 0x00000006ff037e24 */ /* 0x000fc8000f8e00ff */
[----:B------:R-:W-:-:S04]  /*1d00*/  IMAD R0, R3, 0x8, R6 ;  /* 0x0000000803007824 */ /* 0x000fc800078e0206 */
[----:B------:R-:W-:-:S05]  /*1d10*/  VIADD R3, R0, 0x28 ;  /* 0x0000002800037836 */ /* 0x000fca0000000000 */
[----:B------:R-:W-:-:S04]  /*1d20*/  PRMT R3, R22, 0x654, R3 ;  /* 0x0000065416037816 */ /* 0x000fc80000000003 */
[----:B------:R2:W-:Y:S03]  /*1d30*/  SYNCS.ARRIVE.TRANS64.RED.A1T0 RZ, [R3+URZ], RZ ;  /* 0x000000ff03ff79a7 */ /* 0x0005e6000810043f */
.L_x_33:
[----:B------:R-:W-:Y:S05]  /*1d40*/  BSYNC B0 ;  /* 0x0000000000007941 */ /* 0x000fea0003800000 */
.L_x_32:
[----:B------:R-:W-:Y:S05]  /*1d50*/  @P0 BRA `(.L_x_30) ;  /* 0x0000000000040947 */ /* 0x000fea0003800000 */
[----:B------:R-:W-:Y:S01]  /*1d60*/  BPT.TRAP 0x1 ;  /* 0x000000040000795c */ /* 0x000fe20000300000 */
.L_x_30:
[----:B------:R-:W3:Y:S01]  /*1d70*/  LDC R6, c[0x0][0x288] ;  /* 0x0000a200ff067b82 */ /* 0x000ee20000000800 */
[--C-:B------:R-:W-:Y:S01]  /*1d80*/  SHF.R.U32.HI R0, RZ, 0x2, R18.reuse ;  /* 0x00000002ff007819 */ /* 0x100fe20000011612 */
[----:B------:R-:W-:Y:S01]  /*1d90*/  IMAD.SHL.U32 R61, R61, 0x40, RZ ;  /* 0x000000403d3d7824 */ /* 0x000fe200078e00ff */
[----:B01----:R-:W-:Y:S01]  /*1da0*/  SHF.R.U32.HI R5, RZ, 0x7, R18 ;  /* 0x00000007ff057819 */ /* 0x003fe20000011612 */
[----:B------:R-:W-:Y:S01]  /*1db0*/  UIADD3 UR39, UR40, UR39, URZ ;  /* 0x0000002728277290 */ /* 0x000fe2000fffe03f */
[----:B--2---:R-:W-:Y:S01]  /*1dc0*/  LOP3.LUT R3, R0, 0x7, RZ, 0xc0, !PT ;  /* 0x0000000700037812 */ /* 0x004fe200078ec0ff */
[C---:B------:R-:W-:Y:S01]  /*1dd0*/  IMAD.SHL.U32 R10, R18.reuse, 0x2, RZ ;  /* 0x00000002120a7824 */ /* 0x040fe200078e00ff */
[----:B------:R-:W-:Y:S01]  /*1de0*/  LOP3.LUT R0, R5, 0x1, RZ, 0xc0, !PT ;  /* 0x0000000105007812 */ /* 0x000fe200078ec0ff */
[----:B------:R-:W-:Y:S01]  /*1df0*/  UISETP.GT.U32.AND UP0, UPT, UR39, 0x4, UPT ;  /* 0x000000042700788c */ /* 0x000fe2000bf04070 */
[C---:B------:R-:W-:Y:S01]  /*1e00*/  LOP3.LUT R5, R18.reuse, 0x3, RZ, 0xc0, !PT ;  /* 0x0000000312057812 */ /* 0x040fe200078ec0ff */
[----:B------:R-:W-:Y:S01]  /*1e10*/  ULDC UR7, c[0x0][0x284] ;  /* 0x0000a10000077ab9 */ /* 0x000fe20000000800 */
[----:B------:R-:W-:Y:S01]  /*1e20*/  LOP3.LUT R4, R18, 0x60, RZ, 0xc0, !PT ;  /* 0x0000006012047812 */ /* 0x000fe200078ec0ff */
[----:B------:R-:W-:Y:S01]  /*1e30*/  IMAD.SHL.U32 R8, R0, 0x40, RZ ;  /* 0x0000004000087824 */ /* 0x000fe200078e00ff */
[----:B------:R-:W-:Y:S01]  /*1e40*/  UISETP.LT.U32.AND UP0, UPT, UR40, 0x5, UP0 ;  /* 0x000000052800788c */ /* 0x000fe20008701070 */
[----:B------:R-:W-:Y:S01]  /*1e50*/  SHF.R.S32.HI R15, RZ, 0x1f, R57 ;  /* 0x0000001fff0f7819 */ /* 0x000fe20000011439 */
[----:B------:R-:W-:Y:S01]  /*1e60*/  UISETP.GE.U32.AND UP1, UPT, UR40, 0x5, UPT ;  /* 0x000000052800788c */ /* 0x000fe2000bf26070 */
[----:B------:R-:W-:Y:S01]  /*1e70*/  SHF.R.U32.HI R4, RZ, 0x1, R4 ;  /* 0x00000001ff047819 */ /* 0x000fe20000011604 */
[----:B------:R-:W-:Y:S01]  /*1e80*/  ULDC.64 UR8, c[0x0][0x5d0] ;  /* 0x0001740000087ab9 */ /* 0x000fe20000000a00 */
[C---:B------:R-:W-:Y:S01]  /*1e90*/  LOP3.LUT R10, R61.reuse, 0x6, R10, 0xf8, !PT ;  /* 0x000000063d0a7812 */ /* 0x040fe200078ef80a */
[----:B------:R-:W-:Y:S01]  /*1ea0*/  UIMAD.WIDE.U32 UR4, UR39, -0x33333333, URZ ;  /* 0xcccccccd270478a5 */ /* 0x000fe2000f8e003f */
[--C-:B------:R-:W-:Y:S01]  /*1eb0*/  IADD3 R7, RZ, -R4, -R3.reuse ;  /* 0x80000004ff077210 */ /* 0x100fe20007ffe803 */
[----:B------:R-:W-:Y:S01]  /*1ec0*/  USEL UR6, URZ, 0x1, !UP0 ;  /* 0x000000013f067887 */ /* 0x000fe2000c000000 */
[----:B------:R-:W-:Y:S01]  /*1ed0*/  LOP3.LUT R3, R8, 0x40, R3, 0xe2, !PT ;  /* 0x0000004008037812 */ /* 0x000fe200078ee203 */
[C---:B------:R-:W-:Y:S01]  /*1ee0*/  IMAD.WIDE R8, R60.reuse, 0x80, RZ ;  /* 0x000000803c087825 */ /* 0x040fe200078e02ff */
[----:B---3--:R-:W-:Y:S01]  /*1ef0*/  ISETP.GE.AND P0, PT, R61, R6, PT ;  /* 0x000000063d00720c */ /* 0x008fe20003f06270 */
[----:B------:R-:W-:Y:S01]  /*1f00*/  USHF.R.U32.HI UR4, URZ, 0x2, UR5 ;  /* 0x000000023f047899 */ /* 0x000fe20008011605 */
[----:B------:R-:W-:Y:S01]  /*1f10*/  SHF.R.S32.HI R11, RZ, 0x1f, R10 ;  /* 0x0000001fff0b7819 */ /* 0x000fe2000001140a */
[----:B------:R-:W-:Y:S01]  /*1f20*/  IMAD R12, R5, -0x2, R6 ;  /* 0xfffffffe050c7824 */ /* 0x000fe200078e0206 */
[----:B------:R-:W-:Y:S01]  /*1f30*/  ULOP3.LUT UR38, UR38, UR6, URZ, 0x3c, !UPT ;  /* 0x0000000626267292 */ /* 0x000fe2000f8e3c3f */
[----:B------:R-:W-:Y:S01]  /*1f40*/  IMAD.SHL.U32 R5, R60, 0x80, RZ ;  /* 0x000000803c057824 */ /* 0x000fe200078e00ff */
[----:B------:R-:W-:Y:S01]  /*1f50*/  LOP3.LUT R75, R8, R3, R4, 0xfe, !PT ;  /* 0x00000003084b7212 */ /* 0x000fe200078efe04 */
[----:B------:R-:W-:Y:S01]  /*1f60*/  IMAD R6, R15, UR8, RZ ;  /* 0x000000080f067c24 */ /* 0x000fe2000f8e02ff */
[----:B------:R-:W-:Y:S01]  /*1f70*/  UIMAD UR39, UR4, -0x5, UR39 ;  /* 0xfffffffb042778a4 */ /* 0x000fe2000f8e0227 */
[----:B------:R-:W-:Y:S01]  /*1f80*/  IMAD R0, R0, -0x40, R7 ;  /* 0xffffffc000007824 */ /* 0x000fe200078e0207 */
[----:B------:R-:W-:Y:S01]  /*1f90*/  ISETP.GE.OR P0, PT, R5, UR7, P0 ;  /* 0x0000000705007c0c */ /* 0x000fe20008706670 */
[C---:B------:R-:W-:Y:S01]  /*1fa0*/  IMAD R13, R57.reuse, UR9, R6 ;  /* 0x00000009390d7c24 */ /* 0x040fe2000f8e0206 */
[----:B------:R-:W-:Y:S01]  /*1fb0*/  @UP1 ULOP3.LUT UR38, UR38, 0x1, UR4, 0x78, !UPT ;  /* 0x0000000126261892 */ /* 0x000fe2000f8e7804 */
[----:B------:R-:W-:Y:S01]  /*1fc0*/  IMAD.WIDE.U32 R6, R57, UR8, R10 ;  /* 0x0000000839067c25 */ /* 0x000fe2000f8e000a */
[----:B------:R-:W-:-:S03]  /*1fd0*/  IADD3 R3, -R5, UR7, R0 ;  /* 0x0000000705037c10 */ /* 0x000fc6000fffe100 */
[----:B------:R-:W-:Y:S02]  /*1fe0*/  IMAD.IADD R7, R7, 0x1, R13 ;  /* 0x0000000107077824 */ /* 0x000fe400078e020d */
[----:B------:R-:W-:Y:S02]  /*1ff0*/  IMAD.IADD R4, R12, 0x1, -R61 ;  /* 0x000000010c047824 */ /* 0x000fe400078e0a3d */
[----:B------:R-:W-:Y:S02]  /*2000*/  IMAD.MOV.U32 R0, RZ, RZ, -0x1 ;  /* 0xffffffffff007424 */ /* 0x000fe400078e00ff */
[----:B------:R-:W-:Y:S05]  /*2010*/  @P0 BRA `(.L_x_34) ;  /* 0x00000020008c0947 */ /* 0x000fea0003800000 */
[----:B------:R-:W0:Y:S01]  /*2020*/  LDC.64 R68, c[0x0][0x5c8] ;  /* 0x00017200ff447b82 */ /* 0x000e220000000a00 */
[----:B-----5:R-:W-:Y:S01]  /*2030*/  FSETP.NEU.AND P1, PT, R56, RZ, PT ;  /* 0x000000ff3800720b */ /* 0x020fe20003f2d000 */
[----:B------:R-:W-:Y:S01]  /*2040*/  BSSY B0, `(.L_x_34) ;  /* 0x0000220000007945 */ /* 0x000fe20003800000 */
[----:B------:R-:W-:-:S04]  /*2050*/  ISETP.GT.AND P0, PT, R4, RZ, PT ;  /* 0x000000ff0400720c */ /* 0x000fc80003f04270 */
[----:B------:R-:W-:Y:S01]  /*2060*/  ISETP.GT.AND P3, PT, R3, RZ, P0 ;  /* 0x000000ff0300720c */ /* 0x000fe20000764270 */
[-C--:B0-----:R-:W-:Y:S02]  /*2070*/  IMAD R12, R9, R68.reuse, RZ ;  /* 0x00000044090c7224 */ /* 0x081fe400078e02ff */
[----:B------:R-:W-:-:S04]  /*2080*/  IMAD.WIDE.U32 R60, R75, R68, R6 ;  /* 0x000000444b3c7225 */ /* 0x000fc800078e0006 */
[----:B------:R-:W-:-:S04]  /*2090*/  IMAD R5, R75, R69, R12 ;  /* 0x000000454b057224 */ /* 0x000fc800078e020c */
[----:B------:R-:W-:Y:S01]  /*20a0*/  IMAD.IADD R77, R61, 0x1, R5 ;  /* 0x000000013d4d7824 */ /* 0x000fe200078e0205 */
[----:B------:R-:W-:Y:S06]  /*20b0*/  @!P1 BRA `(.L_x_35) ;  /* 0x0000001400e89947 */ /* 0x000fec0003800000 */
[----:B------:R-:W0:Y:S01]  /*20c0*/  LDC.64 R64, c[0x0][0x5b8] ;  /* 0x00016e00ff407b82 */ /* 0x000e220000000a00 */
[----:B------:R-:W-:-:S07]  /*20d0*/  ULDC.64 UR4, c[0x0][0x5c0] ;  /* 0x0001700000047ab9 */ /* 0x000fce0000000a00 */
[----:B------:R-:W1:Y:S08]  /*20e0*/  LDC.64 R70, c[0x0][0x5b0] ;  /* 0x00016c00ff467b82 */ /* 0x000e700000000a00 */
[----:B------:R-:W2:Y:S01]  /*20f0*/  LDC.64 R72, c[0x0][0x5a8] ;  /* 0x00016a00ff487b82 */ /* 0x000ea20000000a00 */
[-C--:B0-----:R-:W-:Y:S02]  /*2100*/  IMAD R6, R15, R64.reuse, RZ ;  /* 0x000000400f067224 */ /* 0x081fe400078e02ff */
[----:B------:R-:W-:-:S04]  /*2110*/  IMAD.WIDE.U32 R62, R57, R64, R10 ;  /* 0x00000040393e7225 */ /* 0x000fc800078e000a */
[----:B------:R-:W-:Y:S02]  /*2120*/  IMAD R65, R57, R65, R6 ;  /* 0x0000004139417224 */ /* 0x000fe400078e0206 */
[-C--:B-1----:R-:W-:Y:S02]  /*2130*/  IMAD R8, R9, R70.reuse, RZ ;  /* 0x0000004609087224 */ /* 0x082fe400078e02ff */
[----:B------:R-:W-:Y:S02]  /*2140*/  IMAD.IADD R13, R63, 0x1, R65 ;  /* 0x000000013f0d7824 */ /* 0x000fe400078e0241 */
[----:B------:R-:W-:Y:S02]  /*2150*/  IMAD.MOV.U32 R12, RZ, RZ, R62 ;  /* 0x000000ffff0c7224 */ /* 0x000fe400078e003e */
[C---:B------:R-:W-:Y:S02]  /*2160*/  IMAD R67, R75.reuse, R71, R8 ;  /* 0x000000474b437224 */ /* 0x040fe400078e0208 */
[----:B------:R-:W-:-:S04]  /*2170*/  IMAD.WIDE.U32 R6, R75, R70, R12 ;  /* 0x000000464b067225 */ /* 0x000fc800078e000c */
[----:B------:R-:W-:Y:S01]  /*2180*/  IMAD.IADD R5, R7, 0x1, R67 ;  /* 0x0000000107057824 */ /* 0x000fe200078e0243 */
[----:B--2---:R-:W-:-:S04]  /*2190*/  LEA R14, P1, R6, R72, 0x1 ;  /* 0x00000048060e7211 */ /* 0x004fc800078208ff */
[----:B------:R-:W-:-:S05]  /*21a0*/  LEA.HI.X R15, R6, R73, R5, 0x1, P1 ;  /* 0x00000049060f7211 */ /* 0x000fca00008f0c05 */
[----:B------:R0:W2:Y:S01]  /*21b0*/  @P3 LDG.E.LTC128B.U16 R5, desc[UR36][R14.64] ;  /* 0x000000240e053981 */ /* 0x0000a2000c1e1520 */
[----:B------:R-:W-:Y:S01]  /*21c0*/  LEA R8, P1, R60, UR4, 0x1 ;  /* 0x000000043c087c11 */ /* 0x000fe2000f8208ff */
[----:B------:R-:W-:Y:S01]  /*21d0*/  IMAD.WIDE.U32 R6, R75, R70, R10 ;  /* 0x000000464b067225 */ /* 0x000fe200078e000a */
[----:B------:R-:W-:Y:S03]  /*21e0*/  BSSY B1, `(.L_x_36) ;  /* 0x0000012000017945 */ /* 0x000fe60003800000 */
[----:B------:R-:W-:Y:S02]  /*21f0*/  IMAD.IADD R7, R67, 0x1, R7 ;  /* 0x0000000143077824 */ /* 0x000fe400078e0207 */
[----:B------:R-:W-:Y:S01]  /*2200*/  IMAD.WIDE.U32 R20, R57, R64, R6 ;  /* 0x0000004039147225 */ /* 0x000fe200078e0006 */
[----:B0-----:R-:W-:-:S03]  /*2210*/  SHF.L.U64.HI R15, R70, 0x3, R71 ;  /* 0x00000003460f7819 */ /* 0x001fc60000010247 */
[----:B------:R-:W-:Y:S01]  /*2220*/  IMAD.IADD R7, R65, 0x1, R21 ;  /* 0x0000000141077824 */ /* 0x000fe200078e0215 */
[----:B------:R-:W-:Y:S01]  /*2230*/  LEA R6, P4, R20, R72, 0x1 ;  /* 0x0000004814067211 */ /* 0x000fe200078808ff */
[----:B------:R-:W-:-:S03]  /*2240*/  IMAD.SHL.U32 R14, R70, 0x8, RZ ;  /* 0x00000008460e7824 */ /* 0x000fc600078e00ff */
[----:B------:R-:W-:Y:S01]  /*2250*/  LEA.HI.X R7, R20, R73, R7, 0x1, P4 ;  /* 0x0000004914077211 */ /* 0x000fe200020f0c07 */
[----:B--2---:R-:W-:-:S05]  /*2260*/  HADD2.F32 R9, -RZ, R5.H0_H0 ;  /* 0x20000005ff097230 */ /* 0x004fca0000004100 */
[----:B------:R-:W-:-:S04]  /*2270*/  FMUL R9, R9, R56 ;  /* 0x0000003809097220 */ /* 0x000fc80000400000 */
[----:B------:R-:W-:Y:S01]  /*2280*/  FFMA R24, R24, R23, R9 ;  /* 0x0000001718187223 */ /* 0x000fe20000000009 */
[----:B------:R-:W-:Y:S02]  /*2290*/  LEA.HI.X R9, R60, UR5, R77, 0x1, P1 ;  /* 0x000000053c097c11 */ /* 0x000fe400088f0c4d */
[----:B------:R-:W-:Y:S02]  /*22a0*/  ISETP.GT.AND P1, PT, R4, 0x1, PT ;  /* 0x000000010400780c */ /* 0x000fe40003f24270 */
[----:B------:R-:W-:Y:S02]  /*22b0*/  F2FP.F16.F32.PACK_AB R24, RZ, R24 ;  /* 0x00000018ff18723e */ /* 0x000fe400000000ff */
[----:B------:R-:W-:-:S03]  /*22c0*/  ISETP.GT.AND P2, PT, R3, RZ, P1 ;  /* 0x000000ff0300720c */ /* 0x000fc60000f44270 */
[----:B------:R0:W-:Y:S10]  /*22d0*/  @P3 STG.E.U16 desc[UR36][R8.64], R24 ;  /* 0x0000001808003986 */ /* 0x0001f4000c101524 */
[----:B------:R-:W-:Y:S05]  /*22e0*/  @!P2 BRA `(.L_x_37) ;  /* 0x000000000004a947 */ /* 0x000fea0003800000 */
[----:B------:R1:W5:Y:S02]  /*22f0*/  LDG.E.LTC128B.U16 R5, desc[UR36][R6.64+0x2] ;  /* 0x0000022406057981 */ /* 0x000364000c1e1520 */
.L_x_37:
[----:B------:R-:W-:Y:S05]  /*2300*/  BSYNC B1 ;  /* 0x0000000000017941 */ /* 0x000fea0003800000 */
.L_x_36:
[----:B-----5:R-:W-:Y:S01]  /*2310*/  HADD2.F32 R61, -RZ, R5.H0_H0 ;  /* 0x20000005ff3d7230 */ /* 0x020fe20000004100 */
[----:B------:R-:W-:Y:S01]  /*2320*/  ISETP.GT.AND P0, PT, R3, 0x8, P0 ;  /* 0x000000080300780c */ /* 0x000fe20000704270 */
[----:B------:R-:W-:Y:S01]  /*2330*/  IMAD.WIDE.U32 R20, R75, R70, R14 ;  /* 0x000000464b147225 */ /* 0x000fe200078e000e */
[----:B0-----:R-:W-:-:S03]  /*2340*/  PRMT R24, R5, 0x7610, R24 ;  /* 0x0000761005187816 */ /* 0x001fc60000000018 */
[----:B------:R-:W-:Y:S01]  /*2350*/  FMUL R12, R61, R56 ;  /* 0x000000383d0c7220 */ /* 0x000fe20000400000 */
[----:B------:R-:W-:Y:S01]  /*2360*/  IMAD.IADD R67, R67, 0x1, R21 ;  /* 0x0000000143437824 */ /* 0x000fe200078e0215 */
[----:B------:R-:W-:Y:S02]  /*2370*/  IADD3 R62, P3, R62, R20, RZ ;  /* 0x000000143e3e7210 */ /* 0x000fe40007f7e0ff */
[----:B------:R-:W-:-:S03]  /*2380*/  FFMA R12, R25, R23, R12 ;  /* 0x00000017190c7223 */ /* 0x000fc6000000000c */
[----:B------:R-:W-:Y:S01]  /*2390*/  IMAD.X R13, R67, 0x1, R13, P3 ;  /* 0x00000001430d7824 */ /* 0x000fe200018e060d */
[C---:B------:R-:W-:Y:S02]  /*23a0*/  LEA R14, P3, R62.reuse, R72, 0x1 ;  /* 0x000000483e0e7211 */ /* 0x040fe400078608ff */
[----:B------:R-:W-:Y:S02]  /*23b0*/  F2FP.F16.F32.PACK_AB R12, RZ, R12 ;  /* 0x0000000cff0c723e */ /* 0x000fe400000000ff */
[----:B------:R-:W-:Y:S02]  /*23c0*/  LEA.HI.X R15, R62, R73, R13, 0x1, P3 ;  /* 0x000000493e0f7211 */ /* 0x000fe400018f0c0d */
[----:B------:R-:W-:-:S05]  /*23d0*/  PRMT R21, R12, 0x7610, R21 ;  /* 0x000076100c157816 */ /* 0x000fca0000000015 */
[----:B------:R0:W-:Y:S04]  /*23e0*/  @P2 STG.E.U16 desc[UR36][R8.64+0x2], R21 ;  /* 0x0000021508002986 */ /* 0x0001e8000c101524 */
[----:B------:R-:W2:Y:S01]  /*23f0*/  @P0 LDG.E.LTC128B.U16 R24, desc[UR36][R14.64] ;  /* 0x000000240e180981 */ /* 0x000ea2000c1e1520 */
[----:B------:R-:W-:Y:S01]  /*2400*/  IADD3 R20, P2, R10, R20, RZ ;  /* 0x000000140a147210 */ /* 0x000fe20007f5e0ff */
[----:B------:R-:W-:Y:S01]  /*2410*/  BSSY B1, `(.L_x_38) ;  /* 0x0000011000017945 */ /* 0x000fe20003800000 */
[C---:B------:R-:W-:Y:S02]  /*2420*/  SHF.L.U64.HI R13, R68.reuse, 0x4, R69 ;  /* 0x00000004440d7819 */ /* 0x040fe40000010245 */
[----:B------:R-:W-:Y:S01]  /*2430*/  ISETP.GT.AND P1, PT, R3, 0x8, P1 ;  /* 0x000000080300780c */ /* 0x000fe20000f24270 */
[----:B0-----:R-:W-:Y:S01]  /*2440*/  IMAD.X R21, R11, 0x1, R67, P2 ;  /* 0x000000010b157824 */ /* 0x001fe200010e0643 */
[----:B------:R-:W-:Y:S01]  /*2450*/  LEA R12, P2, R68, R8, 0x4 ;  /* 0x00000008440c7211 */ /* 0x000fe200078420ff */
[----:B------:R-:W-:-:S04]  /*2460*/  IMAD.WIDE.U32 R20, R57, R64, R20 ;  /* 0x0000004039147225 */ /* 0x000fc800078e0014 */
[----:B------:R-:W-:Y:S01]  /*2470*/  IMAD.X R13, R13, 0x1, R9, P2 ;  /* 0x000000010d0d7824 */ /* 0x000fe200010e0609 */
[----:B------:R-:W-:Y:S01]  /*2480*/  LEA R10, P3, R20, R72, 0x1 ;  /* 0x00000048140a7211 */ /* 0x000fe200078608ff */
[----:B------:R-:W-:-:S05]  /*2490*/  IMAD.IADD R11, R65, 0x1, R21 ;  /* 0x00000001410b7824 */ /* 0x000fca00078e0215 */
[----:B------:R-:W-:Y:S01]  /*24a0*/  LEA.HI.X R11, R20, R73, R11, 0x1, P3 ;  /* 0x00000049140b7211 */ /* 0x000fe200018f0c0b */
[----:B--2---:R-:W-:-:S05]  /*24b0*/  HADD2.F32 R5, -RZ, R24.H0_H0 ;  /* 0x20000018ff057230 */ /* 0x004fca0000004100 */
[----:B------:R-:W-:-:S04]  /*24c0*/  FMUL R5, R5, R56 ;  /* 0x0000003805057220 */ /* 0x000fc80000400000 */
[----:B------:R-:W-:-:S05]  /*24d0*/  FFMA R5, R26, R23, R5 ;  /* 0x000000171a057223 */ /* 0x000fca0000000005 */
[----:B------:R-:W-:-:S05]  /*24e0*/  F2FP.F16.F32.PACK_AB R5, RZ, R5 ;  /* 0x00000005ff05723e */ /* 0x000fca00000000ff */
[----:B------:R0:W-:Y:S01]  /*24f0*/  @P0 STG.E.U16 desc[UR36][R12.64], R5 ;  /* 0x000000050c000986 */ /* 0x0001e2000c101524 */
[----:B------:R-:W-:Y:S05]  /*2500*/  @!P1 BRA `(.L_x_39) ;  /* 0x0000000000049947 */ /* 0x000fea0003800000 */
[----:B------:R2:W5:Y:S02]  /*2510*/  LDG.E.LTC128B.U16 R24, desc[UR36][R10.64+0x2] ;  /* 0x000002240a187981 */ /* 0x000564000c1e1520 */
.L_x_39:
[----:B------:R-:W-:Y:S05]  /*2520*/  BSYNC B1 ;  /* 0x0000000000017941 */ /* 0x000fea0003800000 */
.L_x_38:
[----:B0----5:R-:W-:Y:S01]  /*2530*/  HADD2.F32 R5, -RZ, R24.H0_H0 ;  /* 0x20000018ff057230 */ /* 0x021fe20000004100 */
[----:B------:R-:W-:Y:S01]  /*2540*/  ISETP.GT.AND P0, PT, R4, 0x8, PT ;  /* 0x000000080400780c */ /* 0x000fe20003f04270 */
[----:B------:R-:W-:Y:S03]  /*2550*/  BSSY B1, `(.L_x_40) ;  /* 0x0000008000017945 */ /* 0x000fe60003800000 */
[----:B------:R-:W-:Y:S01]  /*2560*/  FMUL R14, R5, R56 ;  /* 0x00000038050e7220 */ /* 0x000fe20000400000 */
[----:B------:R-:W-:-:S03]  /*2570*/  ISETP.GT.AND P2, PT, R3, RZ, P0 ;  /* 0x000000ff0300720c */ /* 0x000fc60000744270 */
[----:B------:R-:W-:-:S05]  /*2580*/  FFMA R14, R27, R23, R14 ;  /* 0x000000171b0e7223 */ /* 0x000fca000000000e */
[----:B------:R-:W-:-:S05]  /*2590*/  F2FP.F16.F32.PACK_AB R14, RZ, R14 ;  /* 0x0000000eff0e723e */ /* 0x000fca00000000ff */
[----:B------:R0:W-:Y:S01]  /*25a0*/  @P1 STG.E.U16 desc[UR36][R12.64+0x2], R14 ;  /* 0x0000020e0c001986 */ /* 0x0001e2000c101524 */
[----:B------:R-:W-:Y:S05]  /*25b0*/  @!P2 BRA `(.L_x_41) ;  /* 0x000000000004a947 */ /* 0x000fea0003800000 */
[----:B------:R3:W5:Y:S02]  /*25c0*/  LDG.E.LTC128B.U16 R24, desc[UR36][R6.64+0x10] ;  /* 0x0000102406187981 */ /* 0x000764000c1e1520 */
.L_x_41:
[----:B------:R-:W-:Y:S05]  /*25d0*/  BSYNC B1 ;  /* 0x0000000000017941 */ /* 0x000fea0003800000 */
.L_x_40:
[----:B-----5:R-:W-:Y:S01]  /*25e0*/  HADD2.F32 R5, -RZ, R24.H0_H0 ;  /* 0x20000018ff057230 */ /* 0x020fe20000004100 */
        /* <DEDUP_REMOVED lines=9> */
.L_x_43:
[----:B------:R-:W-:Y:S05]  /*2680*/  BSYNC B1 ;  /* 0x0000000000017941 */ /* 0x000fea0003800000 */
.L_x_42:
[----:B----45:R-:W-:Y:S01]  /*2690*/  HADD2.F32 R5, -RZ, R24.H0_H0 ;  /* 0x20000018ff057230 */ /* 0x030fe20000004100 */
[----:B------:R-:W-:Y:S01]  /*26a0*/  ISETP.GT.AND P0, PT, R3, 0x8, P0 ;  /* 0x000000080300780c */ /* 0x000fe20000704270 */
[----:B------:R-:W-:Y:S03]  /*26b0*/  BSSY B1, `(.L_x_44) ;  /* 0x0000007000017945 */ /* 0x000fe60003800000 */
[----:B0-----:R-:W-:-:S04]  /*26c0*/  FMUL R14, R5, R56 ;  /* 0x00000038050e7220 */ /* 0x001fc80000400000 */
[----:B------:R-:W-:-:S05]  /*26d0*/  FFMA R14, R29, R23, R14 ;  /* 0x000000171d0e7223 */ /* 0x000fca000000000e */
[----:B------:R-:W-:-:S05]  /*26e0*/  F2FP.F16.F32.PACK_AB R14, RZ, R14 ;  /* 0x0000000eff0e723e */ /* 0x000fca00000000ff */
[----:B------:R0:W-:Y:S01]  /*26f0*/  @P3 STG.E.U16 desc[UR36][R8.64+0x12], R14 ;  /* 0x0000120e08003986 */ /* 0x0001e2000c101524 */
[----:B------:R-:W-:Y:S05]  /*2700*/  @!P0 BRA `(.L_x_45) ;  /* 0x0000000000048947 */ /* 0x000fea0003800000 */
[----:B------:R4:W5:Y:S02]  /*2710*/  LDG.E.LTC128B.U16 R24, desc[UR36][R10.64+0x10] ;  /* 0x000010240a187981 */ /* 0x000964000c1e1520 */
.L_x_45:
[----:B------:R-:W-:Y:S05]  /*2720*/  BSYNC B1 ;  /* 0x0000000000017941 */ /* 0x000fea0003800000 */
.L_x_44:
[----:B-----5:R-:W-:Y:S01]  /*2730*/  HADD2.F32 R5, -RZ, R24.H0_H0 ;  /* 0x20000018ff057230 */ /* 0x020fe20000004100 */
[----:B------:R-:W-:Y:S01]  /*2740*/  ISETP.GT.AND P1, PT, R3, 0x8, P1 ;  /* 0x000000080300780c */ /* 0x000fe20000f24270 */
[----:B------:R-:W-:Y:S03]  /*2750*/  BSSY B1, `(.L_x_46) ;  /* 0x0000007000017945 */ /* 0x000fe60003800000 */
[----:B------:R-:W-:-:S04]  /*2760*/  FMUL R5, R5, R56 ;  /* 0x0000003805057220 */ /* 0x000fc80000400000 */
[----:B------:R-:W-:-:S05]  /*2770*/  FFMA R5, R30, R23, R5 ;  /* 0x000000171e057223 */ /* 0x000fca0000000005 */
[----:B------:R-:W-:-:S05]  /*2780*/  F2FP.F16.F32.PACK_AB R5, RZ, R5 ;  /* 0x00000005ff05723e */ /* 0x000fca00000000ff */
[----:B------:R0:W-:Y:S01]  /*2790*/  @P0 STG.E.U16 desc[UR36][R12.64+0x10], R5 ;  /* 0x000010050c000986 */ /* 0x0001e2000c101524 */
[----:B------:R-:W-:Y:S05]  /*27a0*/  @!P1 BRA `(.L_x_47) ;  /* 0x0000000000049947 */ /* 0x000fea0003800000 */
[----:B------:R0:W5:Y:S02]  /*27b0*/  LDG.E.LTC128B.U16 R24, desc[UR36][R10.64+0x12] ;  /* 0x000012240a187981 */ /* 0x000164000c1e1520 */
.L_x_47:
[----:B------:R-:W-:Y:S05]  /*27c0*/  BSYNC B1 ;  /* 0x0000000000017941 */ /* 0x000fea0003800000 */
.L_x_46:
        /* <DEDUP_REMOVED lines=10> */
.L_x_49:
[----:B------:R-:W-:Y:S05]  /*2870*/  BSYNC B1 ;  /* 0x0000000000017941 */ /* 0x000fea0003800000 */
.L_x_48:
        /* <DEDUP_REMOVED lines=10> */
.L_x_51:
[----:B------:R-:W-:Y:S05]  /*2920*/  BSYNC B1 ;  /* 0x0000000000017941 */ /* 0x000fea0003800000 */
.L_x_50:
[----:B0----5:R-:W-:Y:S01]  /*2930*/  HADD2.F32 R5, -RZ, R24.H0_H0 ;  /* 0x20000018ff057230 */ /* 0x021fe20000004100 */
        /* <DEDUP_REMOVED lines=8> */
.L_x_53:
[----:B------:R-:W-:Y:S05]  /*29c0*/  BSYNC B1 ;  /* 0x0000000000017941 */ /* 0x000fea0003800000 */
.L_x_52:
        /* <DEDUP_REMOVED lines=9> */
.L_x_55:
[----:B------:R-:W-:Y:S05]  /*2a60*/  BSYNC B1 ;  /* 0x0000000000017941 */ /* 0x000fea0003800000 */
.L_x_54:
        /* <DEDUP_REMOVED lines=10> */
.L_x_57:
[----:B------:R-:W-:Y:S05]  /*2b10*/  BSYNC B1 ;  /* 0x0000000000017941 */ /* 0x000fea0003800000 */
.L_x_56:
        /* <DEDUP_REMOVED lines=10> */
.L_x_59:
[----:B------:R-:W-:Y:S05]  /*2bc0*/  BSYNC B1 ;  /* 0x0000000000017941 */ /* 0x000fea0003800000 */
.L_x_58:
        /* <DEDUP_REMOVED lines=9> */
.L_x_61:
[----:B------:R-:W-:Y:S05]  /*2c60*/  BSYNC B1 ;  /* 0x0000000000017941 */ /* 0x000fea0003800000 */
.L_x_60:
        /* <DEDUP_REMOVED lines=9> */
.L_x_63:
[----:B------:R-:W-:Y:S05]  /*2d00*/  BSYNC B1 ;  /* 0x0000000000017941 */ /* 0x000fea0003800000 */
.L_x_62:
        /* <DEDUP_REMOVED lines=10> */
.L_x_65:
[----:B------:R-:W-:Y:S05]  /*2db0*/  BSYNC B1 ;  /* 0x0000000000017941 */ /* 0x000fea0003800000 */
.L_x_64:
        /* <DEDUP_REMOVED lines=10> */
.L_x_67:
[----:B------:R-:W-:Y:S05]  /*2e60*/  BSYNC B1 ;  /* 0x0000000000017941 */ /* 0x000fea0003800000 */
.L_x_66:
        /* <DEDUP_REMOVED lines=9> */
.L_x_69:
[----:B------:R-:W-:Y:S05]  /*2f00*/  BSYNC B1 ;  /* 0x0000000000017941 */ /* 0x000fea0003800000 */
.L_x_68:
        /* <DEDUP_REMOVED lines=9> */
.L_x_71:
[----:B------:R-:W-:Y:S05]  /*2fa0*/  BSYNC B1 ;  /* 0x0000000000017941 */ /* 0x000fea0003800000 */
.L_x_70:
        /* <DEDUP_REMOVED lines=10> */
.L_x_73:
[----:B------:R-:W-:Y:S05]  /*3050*/  BSYNC B1 ;  /* 0x0000000000017941 */ /* 0x000fea0003800000 */
.L_x_72:
        /* <DEDUP_REMOVED lines=10> */
.L_x_75:
[----:B------:R-:W-:Y:S05]  /*3100*/  BSYNC B1 ;  /* 0x0000000000017941 */ /* 0x000fea0003800000 */
.L_x_74:
        /* <DEDUP_REMOVED lines=9> */
.L_x_77:
[----:B------:R-:W-:Y:S05]  /*31a0*/  BSYNC B1 ;  /* 0x0000000000017941 */ /* 0x000fea0003800000 */
.L_x_76:
        /* <DEDUP_REMOVED lines=9> */
.L_x_79:
[----:B------:R-:W-:Y:S05]  /*3240*/  BSYNC B1 ;  /* 0x0000000000017941 */ /* 0x000fea0003800000 */
.L_x_78:
        /* <DEDUP_REMOVED lines=10> */
.L_x_81:
[----:B------:R-:W-:Y:S05]  /*32f0*/  BSYNC B1 ;  /* 0x0000000000017941 */ /* 0x000fea0003800000 */
.L_x_80:
        /* <DEDUP_REMOVED lines=10> */
.L_x_83:
[----:B------:R-:W-:Y:S05]  /*33a0*/  BSYNC B1 ;  /* 0x0000000000017941 */ /* 0x000fea0003800000 */
.L_x_82:
        /* <DEDUP_REMOVED lines=9> */
.L_x_85:
[----:B------:R-:W-:Y:S05]  /*3440*/  BSYNC B1 ;  /* 0x0000000000017941 */ /* 0x000fea0003800000 */
.L_x_84:
        /* <DEDUP_REMOVED lines=9> */
.L_x_87:
[----:B------:R-:W-:Y:S05]  /*34e0*/  BSYNC B1 ;  /* 0x0000000000017941 */ /* 0x000fea0003800000 */
.L_x_86:
        /* <DEDUP_REMOVED lines=10> */
.L_x_89:
[----:B------:R-:W-:Y:S05]  /*3590*/  BSYNC B1 ;  /* 0x0000000000017941 */ /* 0x000fea0003800000 */
.L_x_88:
[----:B-----5:R-:W-:Y:S01]  /*35a0*/  HADD2.F32 R5, -RZ, R24.H0_H0 ;  /* 0x20000018ff057230 */ /* 0x020fe20000004100 */
[----:B------:R-:W-:Y:S01]  /*35b0*/  ISETP.GT.AND P1, PT, R4, 0x39, PT ;  /* 0x000000390400780c */ /* 0x000fe20003f24270 */
[----:B------:R-:W-:Y:S01]  /*35c0*/  @P2 IMAD.MOV.U32 R4, RZ, RZ, R8 ;  /* 0x000000ffff042224 */ /* 0x000fe200078e0008 */
[----:B------:R-:W-:Y:S02]  /*35d0*/  BSSY B1, `(.L_x_90) ;  /* 0x000000a000017945 */ /* 0x000fe40003800000 */
[----:B------:R-:W-:Y:S01]  /*35e0*/  FMUL R5, R5, R56 ;  /* 0x0000003805057220 */ /* 0x000fe20000400000 */
[----:B------:R-:W-:-:S03]  /*35f0*/  ISETP.GT.AND P3, PT, R3, RZ, P1 ;  /* 0x000000ff0300720c */ /* 0x000fc60000f64270 */
[----:B------:R-:W-:-:S05]  /*3600*/  FFMA R5, R52, R23, R5 ;  /* 0x0000001734057223 */ /* 0x000fca0000000005 */
[----:B------:R-:W-:-:S04]  /*3610*/  F2FP.F16.F32.PACK_AB R5, RZ, R5 ;  /* 0x00000005ff05723e */ /* 0x000fc800000000ff */
[----:B0-----:R-:W-:Y:S01]  /*3620*/  PRMT R14, R5, 0x7610, R14 ;  /* 0x00007610050e7816 */ /* 0x001fe2000000000e */
[----:B------:R-:W-:-:S05]  /*3630*/  @P2 IMAD.MOV.U32 R5, RZ, RZ, R9 ;  /* 0x000000ffff052224 */ /* 0x000fca00078e0009 */
[----:B------:R0:W-:Y:S01]  /*3640*/  @P2 STG.E.U16 desc[UR36][R4.64+0x70], R14 ;  /* 0x0000700e04002986 */ /* 0x0001e2000c101524 */
[----:B------:R-:W-:Y:S05]  /*3650*/  @!P3 BRA `(.L_x_91) ;  /* 0x000000000004b947 */ /* 0x000fea0003800000 */
[----:B------:R0:W5:Y:S02]  /*3660*/  LDG.E.LTC128B.U16 R24, desc[UR36][R6.64+0x72] ;  /* 0x0000722406187981 */ /* 0x000164000c1e1520 */
.L_x_91:
[----:B------:R-:W-:Y:S05]  /*3670*/  BSYNC B1 ;  /* 0x0000000000017941 */ /* 0x000fea0003800000 */
.L_x_90:
        /* <DEDUP_REMOVED lines=9> */
.L_x_93:
[----:B------:R-:W-:Y:S05]  /*3710*/  BSYNC B1 ;  /* 0x0000000000017941 */ /* 0x000fea0003800000 */
.L_x_92:
[----:B-----5:R-:W-:Y:S01]  /*3720*/  HADD2.F32 R5, -RZ, R24.H0_H0 ;  /* 0x20000018ff057230 */ /* 0x020fe20000004100 */
[----:B------:R-:W-:Y:S01]  /*3730*/  ISETP.GT.AND P1, PT, R3, 0x8, P1 ;  /* 0x000000080300780c */ /* 0x000fe20000f24270 */
[----:B0-----:R-:W-:Y:S01]  /*3740*/  @P0 IMAD.MOV.U32 R4, RZ, RZ, R12 ;  /* 0x000000ffff040224 */ /* 0x001fe200078e000c */
[----:B------:R-:W-:Y:S02]  /*3750*/  BSSY B1, `(.L_x_94) ;  /* 0x0000009000017945 */ /* 0x000fe40003800000 */
[----:B------:R-:W-:-:S04]  /*3760*/  FMUL R5, R5, R56 ;  /* 0x0000003805057220 */ /* 0x000fc80000400000 */
[----:B------:R-:W-:-:S05]  /*3770*/  FFMA R5, R54, R23, R5 ;  /* 0x0000001736057223 */ /* 0x000fca0000000005 */
[----:B------:R-:W-:-:S04]  /*3780*/  F2FP.F16.F32.PACK_AB R5, RZ, R5 ;  /* 0x00000005ff05723e */ /* 0x000fc800000000ff */
[----:B-1-3--:R-:W-:Y:S01]  /*3790*/  PRMT R6, R5, 0x7610, R6 ;  /* 0x0000761005067816 */ /* 0x00afe20000000006 */
[----:B------:R-:W-:-:S05]  /*37a0*/  @P0 IMAD.MOV.U32 R5, RZ, RZ, R13 ;  /* 0x000000ffff050224 */ /* 0x000fca00078e000d */
[----:B------:R0:W-:Y:S01]  /*37b0*/  @P0 STG.E.U16 desc[UR36][R4.64+0x70], R6 ;  /* 0x0000700604000986 */ /* 0x0001e2000c101524 */
[----:B------:R-:W-:Y:S05]  /*37c0*/  @!P1 BRA `(.L_x_95) ;  /* 0x0000000000049947 */ /* 0x000fea0003800000 */
[----:B------:R1:W5:Y:S02]  /*37d0*/  LDG.E.LTC128B.U16 R24, desc[UR36][R10.64+0x72] ;  /* 0x000072240a187981 */ /* 0x000364000c1e1520 */
.L_x_95:
[----:B------:R-:W-:Y:S05]  /*37e0*/  BSYNC B1 ;  /* 0x0000000000017941 */ /* 0x000fea0003800000 */
.L_x_94:
[----:B------:R-:W-:Y:S05]  /*37f0*/  @!P1 BRA `(.L_x_96) ;  /* 0x0000000800909947 */ /* 0x000fea0003800000 */
[----:B-----5:R-:W-:-:S05]  /*3800*/  HADD2.F32 R3, -RZ, R24.H0_H0 ;  /* 0x20000018ff037230 */ /* 0x020fca0000004100 */
[----:B0-----:R-:W-:-:S04]  /*3810*/  FMUL R4, R3, R56 ;  /* 0x0000003803047220 */ /* 0x001fc80000400000 */
[----:B------:R-:W-:-:S05]  /*3820*/  FFMA R4, R55, R23, R4 ;  /* 0x0000001737047223 */ /* 0x000fca0000000004 */
[----:B------:R-:W-:-:S05]  /*3830*/  F2FP.F16.F32.PACK_AB R4, RZ, R4 ;  /* 0x00000004ff04723e */ /* 0x000fca00000000ff */
[----:B------:R3:W-:Y:S01]  /*3840*/  STG.E.U16 desc[UR36][R12.64+0x72], R4 ;  /* 0x000072040c007986 */ /* 0x0007e2000c101524 */
[----:B------:R-:W-:Y:S05]  /*3850*/  BRA `(.L_x_96) ;  /* 0x0000000800787947 */ /* 0x000fea0003800000 */
.L_x_35:
[----:B------:R-:W-:Y:S01]  /*3860*/  ISETP.GT.AND P2, PT, R4, 0x1, PT ;  /* 0x000000010400780c */ /* 0x000fe20003f44270 */
[----:B------:R-:W-:Y:S01]  /*3870*/  ULDC.64 UR4, c[0x0][0x5c0] ;  /* 0x0001700000047ab9 */ /* 0x000fe20000000a00 */
[-C--:B------:R-:W-:Y:S01]  /*3880*/  FMUL R24, R24, R23.reuse ;  /* 0x0000001718187220 */ /* 0x080fe20000400000 */
[-C--:B------:R-:W-:Y:S01]  /*3890*/  FMUL R25, R25, R23.reuse ;  /* 0x0000001719197220 */ /* 0x080fe20000400000 */
[----:B------:R-:W-:Y:S01]  /*38a0*/  ISETP.GT.AND P1, PT, R3, RZ, P2 ;  /* 0x000000ff0300720c */ /* 0x000fe20001724270 */
[-C--:B------:R-:W-:Y:S01]  /*38b0*/  FMUL R26, R26, R23.reuse ;  /* 0x000000171a1a7220 */ /* 0x080fe20000400000 */
[----:B------:R-:W-:Y:S01]  /*38c0*/  LEA R6, P4, R60, UR4, 0x1 ;  /* 0x000000043c067c11 */ /* 0x000fe2000f8808ff */
[-C--:B------:R-:W-:Y:S01]  /*38d0*/  FMUL R27, R27, R23.reuse ;  /* 0x000000171b1b7220 */ /* 0x080fe20000400000 */
[----:B------:R-:W-:Y:S01]  /*38e0*/  F2FP.F16.F32.PACK_AB R24, RZ, R24 ;  /* 0x00000018ff18723e */ /* 0x000fe200000000ff */
[-C--:B------:R-:W-:Y:S01]  /*38f0*/  FMUL R28, R28, R23.reuse ;  /* 0x000000171c1c7220 */ /* 0x080fe20000400000 */
[----:B------:R-:W-:Y:S01]  /*3900*/  LEA.HI.X R7, R60, UR5, R77, 0x1, P4 ;  /* 0x000000053c077c11 */ /* 0x000fe2000a0f0c4d */
[----:B------:R-:W-:Y:S01]  /*3910*/  FMUL R29, R29, R23 ;  /* 0x000000171d1d7220 */ /* 0x000fe20000400000 */
[----:B------:R-:W-:Y:S01]  /*3920*/  F2FP.F16.F32.PACK_AB R25, RZ, R25 ;  /* 0x00000019ff19723e */ /* 0x000fe200000000ff */
[-C--:B------:R-:W-:Y:S01]  /*3930*/  FMUL R30, R30, R23.reuse ;  /* 0x000000171e1e7220 */ /* 0x080fe20000400000 */
[----:B------:R-:W-:Y:S01]  /*3940*/  ISETP.GT.AND P2, PT, R3, 0x8, P2 ;  /* 0x000000080300780c */ /* 0x000fe20001744270 */
[----:B------:R-:W-:Y:S01]  /*3950*/  @P3 STG.E.U16 desc[UR36][R6.64], R24 ;  /* 0x0000001806003986 */ /* 0x000fe2000c101524 */
[C---:B------:R-:W-:Y:S01]  /*3960*/  SHF.L.U64.HI R69, R68.reuse, 0x4, R69 ;  /* 0x0000000444457819 */ /* 0x040fe20000010245 */
[-C--:B------:R-:W-:Y:S01]  /*3970*/  FMUL R31, R31, R23.reuse ;  /* 0x000000171f1f7220 */ /* 0x080fe20000400000 */
[----:B------:R-:W-:Y:S01]  /*3980*/  LEA R8, P3, R68, R6, 0x4 ;  /* 0x0000000644087211 */ /* 0x000fe200078620ff */
[----:B------:R-:W-:Y:S01]  /*3990*/  @P1 STG.E.U16 desc[UR36][R6.64+0x2], R25 ;  /* 0x0000021906001986 */ /* 0x000fe2000c101524 */
[----:B------:R-:W-:Y:S01]  /*39a0*/  ISETP.GT.AND P1, PT, R3, 0x8, P0 ;  /* 0x000000080300780c */ /* 0x000fe20000724270 */
[----:B------:R-:W-:Y:S01]  /*39b0*/  FMUL R32, R32, R23 ;  /* 0x0000001720207220 */ /* 0x000fe20000400000 */
[----:B------:R-:W-:Y:S01]  /*39c0*/  F2FP.F16.F32.PACK_AB R26, RZ, R26 ;  /* 0x0000001aff1a723e */ /* 0x000fe200000000ff */
[----:B------:R-:W-:Y:S01]  /*39d0*/  IMAD.X R9, R69, 0x1, R7, P3 ;  /* 0x0000000145097824 */ /* 0x000fe200018e0607 */
[----:B------:R-:W-:Y:S01]  /*39e0*/  F2FP.F16.F32.PACK_AB R27, RZ, R27 ;  /* 0x0000001bff1b723e */ /* 0x000fe200000000ff */
[-C--:B------:R-:W-:Y:S01]  /*39f0*/  FMUL R33, R33, R23.reuse ;  /* 0x0000001721217220 */ /* 0x080fe20000400000 */
[----:B------:R-:W-:Y:S01]  /*3a00*/  ISETP.GT.AND P0, PT, R4, 0x8, PT ;  /* 0x000000080400780c */ /* 0x000fe20003f04270 */
[-C--:B------:R-:W-:Y:S01]  /*3a10*/  FMUL R34, R34, R23.reuse ;  /* 0x0000001722227220 */ /* 0x080fe20000400000 */
[----:B------:R-:W-:Y:S01]  /*3a20*/  F2FP.F16.F32.PACK_AB R28, RZ, R28 ;  /* 0x0000001cff1c723e */ /* 0x000fe200000000ff */
[-C--:B------:R-:W-:Y:S01]  /*3a30*/  FMUL R35, R35, R23.reuse ;  /* 0x0000001723237220 */ /* 0x080fe20000400000 */
[C---:B------:R-:W-:Y:S01]  /*3a40*/  ISETP.GT.AND P4, PT, R3.reuse, RZ, P0 ;  /* 0x000000ff0300720c */ /* 0x040fe20000784270 */
[----:B------:R-:W-:Y:S01]  /*3a50*/  FMUL R36, R36, R23 ;  /* 0x0000001724247220 */ /* 0x000fe20000400000 */
[----:B------:R-:W-:Y:S01]  /*3a60*/  F2FP.F16.F32.PACK_AB R29, RZ, R29 ;  /* 0x0000001dff1d723e */ /* 0x000fe200000000ff */
[----:B------:R-:W-:Y:S01]  /*3a70*/  @P1 STG.E.U16 desc[UR36][R8.64], R26 ;  /* 0x0000001a08001986 */ /* 0x000fe2000c101524 */
[----:B------:R-:W-:Y:S01]  /*3a80*/  ISETP.GT.AND P1, PT, R3, 0x8, P0 ;  /* 0x000000080300780c */ /* 0x000fe20000724270 */
[-C--:B------:R-:W-:Y:S01]  /*3a90*/  FMUL R37, R37, R23.reuse ;  /* 0x0000001725257220 */ /* 0x080fe20000400000 */
[C---:B------:R-:W-:Y:S01]  /*3aa0*/  ISETP.GT.AND P0, PT, R4.reuse, 0x10, PT ;  /* 0x000000100400780c */ /* 0x040fe20003f04270 */
[----:B------:R-:W-:Y:S01]  /*3ab0*/  @P2 STG.E.U16 desc[UR36][R8.64+0x2], R27 ;  /* 0x0000021b08002986 */ /* 0x000fe2000c101524 */
[----:B------:R-:W-:Y:S01]  /*3ac0*/  ISETP.GT.AND P2, PT, R4, 0x9, PT ;  /* 0x000000090400780c */ /* 0x000fe20003f44270 */
[-C--:B------:R-:W-:Y:S01]  /*3ad0*/  FMUL R38, R38, R23.reuse ;  /* 0x0000001726267220 */ /* 0x080fe20000400000 */
[----:B------:R-:W-:Y:S01]  /*3ae0*/  F2FP.F16.F32.PACK_AB R30, RZ, R30 ;  /* 0x0000001eff1e723e */ /* 0x000fe200000000ff */
[-C--:B------:R-:W-:Y:S01]  /*3af0*/  FMUL R39, R39, R23.reuse ;  /* 0x0000001727277220 */ /* 0x080fe20000400000 */
[C---:B------:R-:W-:Y:S01]  /*3b00*/  ISETP.GT.AND P3, PT, R3.reuse, RZ, P2 ;  /* 0x000000ff0300720c */ /* 0x040fe20001764270 */
[----:B------:R-:W-:Y:S01]  /*3b10*/  @P4 STG.E.U16 desc[UR36][R6.64+0x10], R28 ;  /* 0x0000101c06004986 */ /* 0x000fe2000c101524 */
[----:B------:R-:W-:Y:S01]  /*3b20*/  ISETP.GT.AND P2, PT, R3, 0x8, P2 ;  /* 0x000000080300780c */ /* 0x000fe20001744270 */
[----:B------:R-:W-:Y:S01]  /*3b30*/  FMUL R40, R40, R23 ;  /* 0x0000001728287220 */ /* 0x000fe20000400000 */
[----:B------:R-:W-:Y:S01]  /*3b40*/  F2FP.F16.F32.PACK_AB R31, RZ, R31 ;  /* 0x0000001fff1f723e */ /* 0x000fe200000000ff */
[-C--:B------:R-:W-:Y:S01]  /*3b50*/  FMUL R41, R41, R23.reuse ;  /* 0x0000001729297220 */ /* 0x080fe20000400000 */
[----:B------:R-:W-:Y:S01]  /*3b60*/  ISETP.GT.AND P4, PT, R3, RZ, P0 ;  /* 0x000000ff0300720c */ /* 0x000fe20000784270 */
[-C--:B------:R-:W-:Y:S01]  /*3b70*/  FMUL R42, R42, R23.reuse ;  /* 0x000000172a2a7220 */ /* 0x080fe20000400000 */
[----:B------:R-:W-:Y:S01]  /*3b80*/  F2FP.F16.F32.PACK_AB R32, RZ, R32 ;  /* 0x00000020ff20723e */ /* 0x000fe200000000ff */
[----:B------:R-:W-:Y:S01]  /*3b90*/  FMUL R43, R43, R23 ;  /* 0x000000172b2b7220 */ /* 0x000fe20000400000 */
[----:B------:R-:W-:Y:S01]  /*3ba0*/  F2FP.F16.F32.PACK_AB R33, RZ, R33 ;  /* 0x00000021ff21723e */ /* 0x000fe200000000ff */
[-C--:B------:R-:W-:Y:S01]  /*3bb0*/  FMUL R44, R44, R23.reuse ;  /* 0x000000172c2c7220 */ /* 0x080fe20000400000 */
[----:B------:R-:W-:Y:S01]  /*3bc0*/  F2FP.F16.F32.PACK_AB R34, RZ, R34 ;  /* 0x00000022ff22723e */ /* 0x000fe200000000ff */
[----:B------:R-:W-:Y:S01]  /*3bd0*/  @P3 STG.E.U16 desc[UR36][R6.64+0x12], R29 ;  /* 0x0000121d06003986 */ /* 0x000fe2000c101524 */
[----:B------:R-:W-:Y:S01]  /*3be0*/  ISETP.GT.AND P3, PT, R4, 0x11, PT ;  /* 0x000000110400780c */ /* 0x000fe20003f64270 */
[----:B------:R-:W-:Y:S01]  /*3bf0*/  FMUL R45, R45, R23 ;  /* 0x000000172d2d7220 */ /* 0x000fe20000400000 */
[----:B------:R-:W-:Y:S01]  /*3c00*/  F2FP.F16.F32.PACK_AB R35, RZ, R35 ;  /* 0x00000023ff23723e */ /* 0x000fe200000000ff */
[----:B------:R-:W-:Y:S01]  /*3c10*/  @P1 STG.E.U16 desc[UR36][R8.64+0x10], R30 ;  /* 0x0000101e08001986 */ /* 0x000fe2000c101524 */
[C---:B------:R-:W-:Y:S01]  /*3c20*/  ISETP.GT.AND P1, PT, R3.reuse, 0x8, P0 ;  /* 0x000000080300780c */ /* 0x040fe20000724270 */
[-C--:B------:R-:W-:Y:S01]  /*3c30*/  FMUL R46, R46, R23.reuse ;  /* 0x000000172e2e7220 */ /* 0x080fe20000400000 */
[----:B------:R-:W-:Y:S01]  /*3c40*/  ISETP.GT.AND P0, PT, R4, 0x18, PT ;  /* 0x000000180400780c */ /* 0x000fe20003f04270 */
[----:B------:R-:W-:Y:S01]  /*3c50*/  @P2 STG.E.U16 desc[UR36][R8.64+0x12], R31 ;  /* 0x0000121f08002986 */ /* 0x000fe2000c101524 */
[----:B------:R-:W-:Y:S01]  /*3c60*/  ISETP.GT.AND P2, PT, R3, RZ, P3 ;  /* 0x000000ff0300720c */ /* 0x000fe20001f44270 */
[-C--:B------:R-:W-:Y:S01]  /*3c70*/  FMUL R47, R47, R23.reuse ;  /* 0x000000172f2f7220 */ /* 0x080fe20000400000 */
[C---:B------:R-:W-:Y:S01]  /*3c80*/  ISETP.GT.AND P3, PT, R3.reuse, 0x8, P3 ;  /* 0x000000080300780c */ /* 0x040fe20001f64270 */
[----:B------:R-:W-:Y:S01]  /*3c90*/  @P4 STG.E.U16 desc[UR36][R6.64+0x20], R32 ;  /* 0x0000202006004986 */ /* 0x000fe2000c101524 */
[----:B------:R-:W-:Y:S01]  /*3ca0*/  ISETP.GT.AND P4, PT, R3, RZ, P0 ;  /* 0x000000ff0300720c */ /* 0x000fe20000784270 */
[-C--:B------:R-:W-:Y:S01]  /*3cb0*/  FMUL R48, R48, R23.reuse ;  /* 0x0000001730307220 */ /* 0x080fe20000400000 */
[----:B------:R-:W-:Y:S01]  /*3cc0*/  F2FP.F16.F32.PACK_AB R36, RZ, R36 ;  /* 0x00000024ff24723e */ /* 0x000fe200000000ff */
[----:B------:R-:W-:Y:S01]  /*3cd0*/  FMUL R49, R49, R23 ;  /* 0x0000001731317220 */ /* 0x000fe20000400000 */
[----:B------:R-:W-:Y:S01]  /*3ce0*/  F2FP.F16.F32.PACK_AB R37, RZ, R37 ;  /* 0x00000025ff25723e */ /* 0x000fe200000000ff */
[-C--:B------:R-:W-:Y:S01]  /*3cf0*/  FMUL R50, R50, R23.reuse ;  /* 0x0000001732327220 */ /* 0x080fe20000400000 */
[----:B------:R-:W-:Y:S01]  /*3d00*/  F2FP.F16.F32.PACK_AB R38, RZ, R38 ;  /* 0x00000026ff26723e */ /* 0x000fe200000000ff */
[----:B------:R-:W-:Y:S01]  /*3d10*/  FMUL R51, R51, R23 ;  /* 0x0000001733337220 */ /* 0x000fe20000400000 */
[----:B------:R-:W-:Y:S01]  /*3d20*/  F2FP.F16.F32.PACK_AB R39, RZ, R39 ;  /* 0x00000027ff27723e */ /* 0x000fe200000000ff */
[----:B------:R-:W-:Y:S01]  /*3d30*/  @P2 STG.E.U16 desc[UR36][R6.64+0x22], R33 ;  /* 0x0000222106002986 */ /* 0x000fe2000c101524 */
[----:B------:R-:W-:Y:S01]  /*3d40*/  F2FP.F16.F32.PACK_AB R40, RZ, R40 ;  /* 0x00000028ff28723e */ /* 0x000fe200000000ff */
        /* <DEDUP_REMOVED lines=10> */
[----:B------:R-:W-:Y:S01]  /*3df0*/  @P4 STG.E.U16 desc[UR36][R6.64+0x30], R36 ;  /* 0x0000302406004986 */ /* 0x000fe2000c101524 */
[----:B------:R-:W-:Y:S01]  /*3e00*/  ISETP.GT.AND P2, PT, R3, RZ, P3 ;  /* 0x000000ff0300720c */ /* 0x000fe20001f44270 */
[----:B------:R-:W-:Y:S01]  /*3e10*/  FMUL R55, R55, R23 ;  /* 0x0000001737377220 */ /* 0x000fe20000400000 */
[----:B------:R-:W-:-:S02]  /*3e20*/  ISETP.GT.AND P4, PT, R3, 0x8, P3 ;  /* 0x000000080300780c */ /* 0x000fc40001f84270 */
[C---:B------:R-:W-:Y:S02]  /*3e30*/  ISETP.GT.AND P3, PT, R3.reuse, RZ, P0 ;  /* 0x000000ff0300720c */ /* 0x040fe40000764270 */
[----:B------:R-:W-:Y:S02]  /*3e40*/  ISETP.GT.AND P0, PT, R3, 0x8, P0 ;  /* 0x000000080300780c */ /* 0x000fe40000704270 */
[----:B------:R-:W-:Y:S02]  /*3e50*/  F2FP.F16.F32.PACK_AB R43, RZ, R43 ;  /* 0x0000002bff2b723e */ /* 0x000fe400000000ff */
[----:B------:R-:W-:Y:S02]  /*3e60*/  F2FP.F16.F32.PACK_AB R44, RZ, R44 ;  /* 0x0000002cff2c723e */ /* 0x000fe400000000ff */
[----:B------:R-:W-:Y:S01]  /*3e70*/  F2FP.F16.F32.PACK_AB R45, RZ, R45 ;  /* 0x0000002dff2d723e */ /* 0x000fe200000000ff */
[----:B------:R-:W-:Y:S01]  /*3e80*/  @P2 STG.E.U16 desc[UR36][R6.64+0x32], R37 ;  /* 0x0000322506002986 */ /* 0x000fe2000c101524 */
[----:B------:R-:W-:-:S02]  /*3e90*/  F2FP.F16.F32.PACK_AB R46, RZ, R46 ;  /* 0x0000002eff2e723e */ /* 0x000fc400000000ff */
[----:B------:R-:W-:Y:S01]  /*3ea0*/  F2FP.F16.F32.PACK_AB R47, RZ, R47 ;  /* 0x0000002fff2f723e */ /* 0x000fe200000000ff */
[----:B------:R-:W-:Y:S01]  /*3eb0*/  @P1 STG.E.U16 desc[UR36][R8.64+0x30], R38 ;  /* 0x0000302608001986 */ /* 0x000fe2000c101524 */
[C---:B------:R-:W-:Y:S02]  /*3ec0*/  ISETP.GT.AND P1, PT, R4.reuse, 0x28, PT ;  /* 0x000000280400780c */ /* 0x040fe40003f24270 */
[----:B------:R-:W-:Y:S01]  /*3ed0*/  F2FP.F16.F32.PACK_AB R48, RZ, R48 ;  /* 0x00000030ff30723e */ /* 0x000fe200000000ff */
[----:B------:R-:W-:Y:S01]  /*3ee0*/  @P4 STG.E.U16 desc[UR36][R8.64+0x32], R39 ;  /* 0x0000322708004986 */ /* 0x000fe2000c101524 */
[----:B------:R-:W-:Y:S02]  /*3ef0*/  ISETP.GT.AND P4, PT, R4, 0x21, PT ;  /* 0x000000210400780c */ /* 0x000fe40003f84270 */
[----:B------:R-:W-:Y:S01]  /*3f00*/  F2FP.F16.F32.PACK_AB R49, RZ, R49 ;  /* 0x00000031ff31723e */ /* 0x000fe200000000ff */
[----:B------:R-:W-:Y:S01]  /*3f10*/  @P3 STG.E.U16 desc[UR36][R6.64+0x40], R40 ;  /* 0x0000402806003986 */ /* 0x000fe2000c101524 */
[----:B------:R-:W-:-:S02]  /*3f20*/  ISETP.GT.AND P2, PT, R3, RZ, P4 ;  /* 0x000000ff0300720c */ /* 0x000fc40002744270 */
[C---:B------:R-:W-:Y:S02]  /*3f30*/  ISETP.GT.AND P4, PT, R3.reuse, 0x8, P4 ;  /* 0x000000080300780c */ /* 0x040fe40002784270 */
        /* <DEDUP_REMOVED lines=12> */
[C---:B------:R-:W-:Y:S02]  /*4000*/  ISETP.GT.AND P2, PT, R3.reuse, RZ, P0 ;  /* 0x000000ff0300720c */ /* 0x040fe40000744270 */
[----:B------:R-:W-:Y:S01]  /*4010*/  ISETP.GT.AND P0, PT, R3, 0x8, P0 ;  /* 0x000000080300780c */ /* 0x000fe20000704270 */
[----:B------:R-:W-:Y:S01]  /*4020*/  @P3 STG.E.U16 desc[UR36][R6.64+0x50], R44 ;  /* 0x0000502c06003986 */ /* 0x000fe2000c101524 */
[----:B------:R-:W-:-:S04]  /*4030*/  ISETP.GT.AND P3, PT, R4, 0x30, PT ;  /* 0x000000300400780c */ /* 0x000fc80003f64270 */
[C---:B------:R-:W-:Y:S02]  /*4040*/  ISETP.GT.AND P4, PT, R3.reuse, RZ, P3 ;  /* 0x000000ff0300720c */ /* 0x040fe40001f84270 */
[----:B------:R-:W-:-:S03]  /*4050*/  ISETP.GT.AND P3, PT, R3, 0x8, P3 ;  /* 0x000000080300780c */ /* 0x000fc60001f64270 */
[----:B------:R-:W-:Y:S01]  /*4060*/  @P2 STG.E.U16 desc[UR36][R6.64+0x52], R45 ;  /* 0x0000522d06002986 */ /* 0x000fe2000c101524 */
[----:B------:R-:W-:-:S03]  /*4070*/  ISETP.GT.AND P2, PT, R4, 0x39, PT ;  /* 0x000000390400780c */ /* 0x000fc60003f44270 */
[----:B------:R-:W-:Y:S01]  /*4080*/  @P1 STG.E.U16 desc[UR36][R8.64+0x50], R46 ;  /* 0x0000502e08001986 */ /* 0x000fe2000c101524 */
[----:B------:R-:W-:-:S03]  /*4090*/  ISETP.GT.AND P1, PT, R4, 0x38, PT ;  /* 0x000000380400780c */ /* 0x000fc60003f24270 */
[----:B------:R-:W-:Y:S01]  /*40a0*/  @P0 STG.E.U16 desc[UR36][R8.64+0x52], R47 ;  /* 0x0000522f08000986 */ /* 0x000fe2000c101524 */
[----:B------:R-:W-:-:S03]  /*40b0*/  ISETP.GT.AND P0, PT, R4, 0x31, PT ;  /* 0x000000310400780c */ /* 0x000fc60003f04270 */
[----:B------:R-:W-:Y:S01]  /*40c0*/  @P4 STG.E.U16 desc[UR36][R6.64+0x60], R48 ;  /* 0x0000603006004986 */ /* 0x000fe2000c101524 */
[C---:B------:R-:W-:Y:S02]  /*40d0*/  ISETP.GT.AND P4, PT, R3.reuse, RZ, P0 ;  /* 0x000000ff0300720c */ /* 0x040fe40000784270 */
[----:B------:R-:W-:-:S11]  /*40e0*/  ISETP.GT.AND P0, PT, R3, 0x8, P0 ;  /* 0x000000080300780c */ /* 0x000fd60000704270 */
[----:B------:R-:W-:Y:S02]  /*40f0*/  @P4 IMAD.MOV.U32 R4, RZ, RZ, R6 ;  /* 0x000000ffff044224 */ /* 0x000fe400078e0006 */
[----:B------:R-:W-:-:S05]  /*4100*/  @P4 IMAD.MOV.U32 R5, RZ, RZ, R7 ;  /* 0x000000ffff054224 */ /* 0x000fca00078e0007 */
[----:B------:R0:W-:Y:S01]  /*4110*/  @P4 STG.E.U16 desc[UR36][R4.64+0x62], R49 ;  /* 0x0000623104004986 */ /* 0x0001e2000c101524 */
[C---:B------:R-:W-:Y:S02]  /*4120*/  ISETP.GT.AND P4, PT, R3.reuse, RZ, P2 ;  /* 0x000000ff0300720c */ /* 0x040fe40001784270 */
[----:B------:R-:W-:Y:S01]  /*4130*/  ISETP.GT.AND P2, PT, R3, 0x8, P2 ;  /* 0x000000080300780c */ /* 0x000fe20001744270 */
[----:B0-----:R-:W-:Y:S02]  /*4140*/  @P3 IMAD.MOV.U32 R4, RZ, RZ, R8 ;  /* 0x000000ffff043224 */ /* 0x001fe400078e0008 */
[----:B------:R-:W-:-:S05]  /*4150*/  @P3 IMAD.MOV.U32 R5, RZ, RZ, R9 ;  /* 0x000000ffff053224 */ /* 0x000fca00078e0009 */
[----:B------:R0:W-:Y:S01]  /*4160*/  @P3 STG.E.U16 desc[UR36][R4.64+0x60], R50 ;  /* 0x0000603204003986 */ /* 0x0001e2000c101524 */
[C---:B------:R-:W-:Y:S02]  /*4170*/  ISETP.GT.AND P3, PT, R3.reuse, RZ, P1 ;  /* 0x000000ff0300720c */ /* 0x040fe40000f64270 */
[----:B------:R-:W-:Y:S01]  /*4180*/  ISETP.GT.AND P1, PT, R3, 0x8, P1 ;  /* 0x000000080300780c */ /* 0x000fe20000f24270 */
[----:B0-----:R-:W-:Y:S02]  /*4190*/  @P0 IMAD.MOV.U32 R4, RZ, RZ, R8 ;  /* 0x000000ffff040224 */ /* 0x001fe400078e0008 */
[----:B------:R-:W-:-:S05]  /*41a0*/  @P0 IMAD.MOV.U32 R5, RZ, RZ, R9 ;  /* 0x000000ffff050224 */ /* 0x000fca00078e0009 */
[----:B------:R0:W-:Y:S03]  /*41b0*/  @P0 STG.E.U16 desc[UR36][R4.64+0x62], R51 ;  /* 0x0000623304000986 */ /* 0x0001e6000c101524 */
[----:B0-----:R-:W-:Y:S02]  /*41c0*/  @P3 IMAD.MOV.U32 R4, RZ, RZ, R6 ;  /* 0x000000ffff043224 */ /* 0x001fe400078e0006 */
[----:B------:R-:W-:-:S05]  /*41d0*/  @P3 IMAD.MOV.U32 R5, RZ, RZ, R7 ;  /* 0x000000ffff053224 */ /* 0x000fca00078e0007 */
[----:B------:R0:W-:Y:S04]  /*41e0*/  @P3 STG.E.U16 desc[UR36][R4.64+0x70], R52 ;  /* 0x0000703404003986 */ /* 0x0001e8000c101524 */
[----:B------:R1:W-:Y:S01]  /*41f0*/  @P4 STG.E.U16 desc[UR36][R6.64+0x72], R53 ;  /* 0x0000723506004986 */ /* 0x0003e2000c101524 */
[----:B0-----:R-:W-:Y:S02]  /*4200*/  @P1 IMAD.MOV.U32 R4, RZ, RZ, R8 ;  /* 0x000000ffff041224 */ /* 0x001fe400078e0008 */
[----:B------:R-:W-:-:S05]  /*4210*/  @P1 IMAD.MOV.U32 R5, RZ, RZ, R9 ;  /* 0x000000ffff051224 */ /* 0x000fca00078e0009 */
[----:B------:R1:W-:Y:S04]  /*4220*/  @P1 STG.E.U16 desc[UR36][R4.64+0x70], R54 ;  /* 0x0000703604001986 */ /* 0x0003e8000c101524 */
[----:B------:R1:W-:Y:S02]  /*4230*/  @P2 STG.E.U16 desc[UR36][R8.64+0x72], R55 ;  /* 0x0000723708002986 */ /* 0x0003e4000c101524 */
.L_x_96:
[----:B------:R-:W-:Y:S05]  /*4240*/  BSYNC B0 ;  /* 0x0000000000007941 */ /* 0x000fea0003800000 */
.L_x_34:
[----:B------:R-:W-:Y:S01]  /*4250*/  ULDC UR4, c[0x0][0xc] ;  /* 0x0000030000047ab9 */ /* 0x000fe20000000800 */
[----:B------:R-:W-:Y:S01]  /*4260*/  ULDC UR5, c[0x0][0x10] ;  /* 0x0000040000057ab9 */ /* 0x000fe20000000800 */
[----:B------:R-:W0:Y:S01]  /*4270*/  LDC R3, c[0x0][0x14] ;  /* 0x00000500ff037b82 */ /* 0x000e220000000800 */
[----:B------:R-:W-:Y:S01]  /*4280*/  UIMAD.WIDE.U32 UR4, UR4, UR5, URZ ;  /* 0x00000005040472a5 */ /* 0x000fe2000f8e003f */
[----:B------:R-:W-:Y:S02]  /*4290*/  IMAD.MOV.U32 R61, RZ, RZ, -0x1 ;  /* 0xffffffffff3d7424 */ /* 0x000fe400078e00ff */
[----:B------:R-:W-:-:S03]  /*42a0*/  IMAD.MOV.U32 R57, RZ, RZ, -0x1 ;  /* 0xffffffffff397424 */ /* 0x000fc600078e00ff */
[----:B0-----:R-:W-:-:S04]  /*42b0*/  IMAD.WIDE.U32 R16, R3, UR4, R16 ;  /* 0x0000000403107c25 */ /* 0x001fc8000f8e0010 */
[----:B------:R-:W-:Y:S01]  /*42c0*/  IMAD R3, R3, UR5, RZ ;  /* 0x0000000503037c24 */ /* 0x000fe2000f8e02ff */
[----:B------:R-:W-:Y:S02]  /*42d0*/  ULDC.64 UR4, c[0x0][0x650] ;  /* 0x0001940000047ab9 */ /* 0x000fe40000000a00 */
[----:B------:R-:W-:Y:S01]  /*42e0*/  ISETP.GE.U32.AND P0, PT, R16, UR4, PT ;  /* 0x0000000410007c0c */ /* 0x000fe2000bf06070 */
[--C-:B------:R-:W-:Y:S01]  /*42f0*/  IMAD.IADD R17, R17, 0x1, R3.reuse ;  /* 0x0000000111117824 */ /* 0x100fe200078e0203 */
[----:B------:R-:W-:-:S04]  /*4300*/  PRMT R3, RZ, 0x7610, R3 ;  /* 0x00007610ff037816 */ /* 0x000fc80000000003 */
[----:B------:R-:W-:-:S13]  /*4310*/  ISETP.GE.U32.AND.EX P0, PT, R17, UR5, PT, P0 ;  /* 0x0000000511007c0c */ /* 0x000fda000bf06100 */
[----:B------:R-:W-:Y:S05]  /*4320*/  @P0 BRA `(.L_x_97) ;  /* 0x0000000400640947 */ /* 0x000fea0003800000 */
[----:B---3--:R-:W0:Y:S01]  /*4330*/  S2R R12, SR_CTAID.X ;  /* 0x00000000000c7919 */ /* 0x008e220000002500 */
[----:B-12-4-:R-:W1:Y:S01]  /*4340*/  LDC.64 R10, c[0x0][0x628] ;  /* 0x00018a00ff0a7b82 */ /* 0x016e620000000a00 */
[----:B------:R-:W-:Y:S01]  /*4350*/  ULDC UR4, c[0x0][0x150] ;  /* 0x0000540000047ab9 */ /* 0x000fe20000000800 */
[----:B------:R-:W-:Y:S01]  /*4360*/  IMAD.MOV.U32 R8, RZ, RZ, R16 ;  /* 0x000000ffff087224 */ /* 0x000fe200078e0010 */
[----:B-----5:R-:W2:Y:S01]  /*4370*/  S2R R24, SR_CTAID.Y ;  /* 0x0000000000187919 */ /* 0x020ea20000002600 */
[----:B------:R-:W-:-:S04]  /*4380*/  IMAD.MOV.U32 R9, RZ, RZ, R17 ;  /* 0x000000ffff097224 */ /* 0x000fc800078e0011 */
[----:B------:R-:W3:Y:S08]  /*4390*/  LDC R21, c[0x0][0x144] ;  /* 0x00005100ff157b82 */ /* 0x000ef00000000800 */
[----:B------:R-:W4:Y:S08]  /*43a0*/  LDC R0, c[0x0][0x630] ;  /* 0x00018c00ff007b82 */ /* 0x000f300000000800 */
[----:B------:R-:W2:Y:S01]  /*43b0*/  LDC.64 R14, c[0x0][0x620] ;  /* 0x00018800ff0e7b82 */ /* 0x000ea20000000a00 */
[----:B-1----:R-:W-:-:S04]  /*43c0*/  ISETP.NE.U32.AND P0, PT, R10, RZ, PT ;  /* 0x000000ff0a00720c */ /* 0x002fc80003f05070 */
[----:B------:R-:W-:Y:S02]  /*43d0*/  ISETP.NE.AND.EX P0, PT, R11, RZ, PT, P0 ;  /* 0x000000ff0b00720c */ /* 0x000fe40003f05300 */
[----:B0-----:R-:W-:-:S05]  /*43e0*/  I2FP.F32.U32 R3, R12 ;  /* 0x0000000c00037245 */ /* 0x001fca0000201000 */
[----:B------:R-:W-:-:S04]  /*43f0*/  FMUL R3, R3, UR4 ;  /* 0x0000000403037c20 */ /* 0x000fc80008400000 */
[----:B------:R0:W1:Y:S02]  /*4400*/  F2I.U32.TRUNC.NTZ R20, R3 ;  /* 0x0000000300147305 */ /* 0x000064000020f000 */
[----:B---34-:R-:W-:Y:S05]  /*4410*/  @!P0 BRA `(.L_x_98) ;  /* 0x0000000000288947 */ /* 0x018fea0003800000 */
[----:B0-----:R-:W0:Y:S02]  /*4420*/  LDC R3, c[0x0][0x634] ;  /* 0x00018d00ff037b82 */ /* 0x001e240000000800 */
        /* <DEDUP_REMOVED lines=9> */
.L_x_98:
[----:B------:R-:W3:Y:S01]  /*44c0*/  LDC.64 R28, c[0x0][0x640] ;  /* 0x00019000ff1c7b82 */ /* 0x000ee20000000a00 */
[-CC-:B------:R-:W-:Y:S01]  /*44d0*/  SHF.R.U64 R57, R8, R0.reuse, R9.reuse ;  /* 0x0000000008397219 */ /* 0x180fe20000001209 */
[----:B-1----:R-:W-:Y:S01]  /*44e0*/  IMAD.MOV R20, RZ, RZ, -R20 ;  /* 0x000000ffff147224 */ /* 0x002fe200078e0a14 */
[----:B------:R-:W-:Y:S01]  /*44f0*/  SHF.R.U32.HI R0, RZ, R0, R9 ;  /* 0x00000000ff007219 */ /* 0x000fe20000011609 */
[----:B------:R-:W-:Y:S01]  /*4500*/  ULDC UR4, c[0x0][0x154] ;  /* 0x0000550000047ab9 */ /* 0x000fe20000000800 */
[----:B0-----:R-:W-:Y:S01]  /*4510*/  IADD3 R3, P0, RZ, -R57, RZ ;  /* 0x80000039ff037210 */ /* 0x001fe20007f1e0ff */
[----:B------:R-:W-:Y:S02]  /*4520*/  IMAD R21, R21, R20, R12 ;  /* 0x0000001415157224 */ /* 0x000fe400078e020c */
[----:B------:R-:W0:Y:S01]  /*4530*/  LDC R6, c[0x0][0x618] ;  /* 0x00018600ff067b82 */ /* 0x000e220000000800 */
[----:B------:R-:W-:Y:S02]  /*4540*/  IMAD.MOV.U32 R7, RZ, RZ, 0x1 ;  /* 0x00000001ff077424 */ /* 0x000fe400078e00ff */
[----:B------:R-:W-:-:S04]  /*4550*/  IMAD.X R5, RZ, RZ, ~R0, P0 ;  /* 0x000000ffff057224 */ /* 0x000fc800000e0e00 */
[-C--:B--2---:R-:W-:Y:S01]  /*4560*/  IMAD R0, R5, R14.reuse, RZ ;  /* 0x0000000e05007224 */ /* 0x084fe200078e02ff */
[----:B------:R-:W1:Y:S01]  /*4570*/  LDC R8, c[0x0][0x608] ;  /* 0x00018200ff087b82 */ /* 0x000e620000000800 */
[----:B------:R-:W-:-:S04]  /*4580*/  IMAD.WIDE.U32 R4, R3, R14, R16 ;  /* 0x0000000e03047225 */ /* 0x000fc800078e0010 */
[----:B------:R-:W-:Y:S01]  /*4590*/  IMAD R3, R3, R15, R0 ;  /* 0x0000000f03037224 */ /* 0x000fe200078e0200 */
[----:B------:R-:W-:Y:S02]  /*45a0*/  I2FP.F32.U32 R0, R24 ;  /* 0x0000001800007245 */ /* 0x000fe40000201000 */
[----:B------:R-:W2:Y:S01]  /*45b0*/  LDC R26, c[0x0][0x658] ;  /* 0x00019600ff1a7b82 */ /* 0x000ea20000000800 */
[----:B------:R-:W-:Y:S01]  /*45c0*/  IMAD.IADD R3, R5, 0x1, R3 ;  /* 0x0000000105037824 */ /* 0x000fe200078e0203 */
[----:B---3--:R-:W-:Y:S01]  /*45d0*/  ISETP.NE.U32.AND P0, PT, R28, RZ, PT ;  /* 0x000000ff1c00720c */ /* 0x008fe20003f05070 */
[----:B------:R-:W-:Y:S01]  /*45e0*/  FMUL R0, R0, UR4 ;  /* 0x0000000400007c20 */ /* 0x000fe20008400000 */
[----:B------:R-:W-:Y:S02]  /*45f0*/  IMAD.MOV.U32 R5, RZ, RZ, -0x1 ;  /* 0xffffffffff057424 */ /* 0x000fe400078e00ff */
[----:B------:R-:W-:Y:S01]  /*4600*/  ISETP.NE.AND.EX P0, PT, R29, RZ, PT, P0 ;  /* 0x000000ff1d00720c */ /* 0x000fe20003f05300 */
[----:B------:R3:W4:Y:S01]  /*4610*/  F2I.U32.TRUNC.NTZ R13, R0 ;  /* 0x00000000000d7305 */ /* 0x000722000020f000 */
[----:B------:R-:W3:Y:S01]  /*4620*/  LDC R15, c[0x0][0x148] ;  /* 0x00005200ff0f7b82 */ /* 0x000ee20000000800 */
[----:B0-----:R-:W-:-:S02]  /*4630*/  SHF.R.U64 R12, R4, R6, R3 ;  /* 0x00000006040c7219 */ /* 0x001fc40000001203 */
[----:B------:R-:W-:-:S05]  /*4640*/  SHF.R.U32.HI R3, RZ, R6, R3 ;  /* 0x00000006ff037219 */ /* 0x000fca0000011603 */
[----:B------:R-:W0:Y:S01]  /*4650*/  LDC R20, c[0x0][0x600] ;  /* 0x00018000ff147b82 */ /* 0x000e220000000800 */
[-CC-:B-1----:R-:W-:Y:S02]  /*4660*/  SHF.R.U64 R10, R12, R8.reuse, R3.reuse ;  /* 0x000000080c0a7219 */ /* 0x182fe40000001203 */
[----:B------:R-:W-:-:S05]  /*4670*/  SHF.R.U32.HI R3, RZ, R8, R3 ;  /* 0x00000008ff037219 */ /* 0x000fca0000011603 */
[----:B------:R-:W1:Y:S01]  /*4680*/  LDC R27, c[0x0][0x648] ;  /* 0x00019200ff1b7b82 */ /* 0x000e620000000800 */
[-C--:B--2---:R-:W-:Y:S02]  /*4690*/  SHF.L.U32 R4, R5, R26.reuse, RZ ;  /* 0x0000001a05047219 */ /* 0x084fe400000006ff */
[-CC-:B------:R-:W-:Y:S02]  /*46a0*/  SHF.R.U64 R14, R10, R26.reuse, R3.reuse ;  /* 0x0000001a0a0e7219 */ /* 0x180fe40000001203 */
[----:B------:R-:W-:Y:S02]  /*46b0*/  SHF.R.U32.HI R5, RZ, R26, R3 ;  /* 0x0000001aff057219 */ /* 0x000fe40000011603 */
[----:B------:R-:W-:Y:S01]  /*46c0*/  LOP3.LUT R25, RZ, R4, RZ, 0x33, !PT ;  /* 0x00000004ff197212 */ /* 0x000fe200078e33ff */
[----:B------:R-:W2:Y:S01]  /*46d0*/  LDC R30, c[0x0][0x638] ;  /* 0x00018e00ff1e7b82 */ /* 0x000ea20000000800 */
[----:B------:R-:W-:Y:S01]  /*46e0*/  SHF.L.U32 R26, R7, R26, RZ ;  /* 0x0000001a071a7219 */ /* 0x000fe200000006ff */
[----:B------:R-:W-:-:S06]  /*46f0*/  IMAD.MOV.U32 R4, RZ, RZ, R14 ;  /* 0x000000ffff047224 */ /* 0x000fcc00078e000e */
[----:B------:R-:W0:Y:S01]  /*4700*/  LDC R31, c[0x0][0x610] ;  /* 0x00018400ff1f7b82 */ /* 0x000e220000000800 */
[----:B----4-:R-:W-:Y:S05]  /*4710*/  @!P0 BRA `(.L_x_99) ;  /* 0x0000000000288947 */ /* 0x010fea0003800000 */
        /* <DEDUP_REMOVED lines=10> */
.L_x_99:
[----:B------:R-:W-:Y:S01]  /*47c0*/  ISETP.NE.AND P0, PT, R2, 0x1, PT ;  /* 0x000000010200780c */ /* 0x000fe20003f05270 */
[----:B0-----:R-:W-:Y:S01]  /*47d0*/  VIADD R7, R20, 0xffffffff ;  /* 0xffffffff14077836 */ /* 0x001fe20000000000 */
[----:B-1-3--:R-:W-:Y:S01]  /*47e0*/  SHF.R.U64 R0, R4, R27, R5 ;  /* 0x0000001b04007219 */ /* 0x00afe20000001205 */
[----:B------:R-:W-:Y:S01]  /*47f0*/  IMAD.MOV R13, RZ, RZ, -R13 ;  /* 0x000000ffff0d7224 */ /* 0x000fe200078e0a0d */
[----:B------:R-:W-:Y:S01]  /*4800*/  LOP3.LUT R5, R10, R25, RZ, 0xc0, !PT ;  /* 0x000000190a057212 */ /* 0x000fe200078ec0ff */
[----:B------:R-:W-:Y:S01]  /*4810*/  IMAD.MOV.U32 R4, RZ, RZ, 0x1 ;  /* 0x00000001ff047424 */ /* 0x000fe200078e00ff */
[----:B------:R-:W-:Y:S01]  /*4820*/  LOP3.LUT R12, R12, R7, RZ, 0xc0, !PT ;  /* 0x000000070c0c7212 */ /* 0x000fe200078ec0ff */
[----:B------:R-:W-:Y:S02]  /*4830*/  IMAD.MOV R3, RZ, RZ, -R0 ;  /* 0x000000ffff037224 */ /* 0x000fe400078e0a00 */
[----:B------:R-:W-:Y:S02]  /*4840*/  IMAD R0, R26, R0, R5 ;  /* 0x000000001a007224 */ /* 0x000fe400078e0205 */
[----:B--2---:R-:W-:-:S02]  /*4850*/  IMAD R3, R3, R30, R14 ;  /* 0x0000001e03037224 */ /* 0x004fc400078e020e */
[----:B------:R-:W-:Y:S02]  /*4860*/  @P0 IMAD R21, R15, R13, R24 ;  /* 0x0000000d0f150224 */ /* 0x000fe400078e0218 */
[----:B------:R-:W-:Y:S01]  /*4870*/  IMAD R5, R3, R20, R12 ;  /* 0x0000001403057224 */ /* 0x000fe200078e020c */
[----:B------:R-:W-:Y:S01]  /*4880*/  PRMT R3, R4, 0x7610, R3 ;  /* 0x0000761004037816 */ /* 0x000fe20000000003 */
[----:B------:R-:W-:-:S05]  /*4890*/  IMAD R0, R0, R31, R21 ;  /* 0x0000001f00007224 */ /* 0x000fca00078e0215 */
[----:B------:R-:W-:Y:S02]  /*48a0*/  SEL R61, R5, R0, !P0 ;  /* 0x00000000053d7207 */ /* 0x000fe40004000000 */
[----:B------:R-:W-:-:S07]  /*48b0*/  SEL R0, R0, R5, !P0 ;  /* 0x0000000500007207 */ /* 0x000fce0004000000 */
.L_x_97:
[----:B------:R-:W-:Y:S01]  /*48c0*/  LOP3.LUT P0, RZ, R3, 0xff, RZ, 0xc0, !PT ;  /* 0x000000ff03ff7812 */ /* 0x000fe2000780c0ff */
[----:B------:R-:W-:-:S12]  /*48d0*/  IMAD.MOV.U32 R60, RZ, RZ, R0 ;  /* 0x000000ffff3c7224 */ /* 0x000fd800078e0000 */
[----:B------:R-:W-:Y:S05]  /*48e0*/  @P0 BRA `(.L_x_100) ;  /* 0xffffffc8002c0947 */ /* 0x000fea000383ffff */
[----:B------:R-:W-:Y:S05]  /*48f0*/  EXIT ;  /* 0x000000000000794d */ /* 0x000fea0003800000 */
.L_x_7:
[----:B0-----:R-:W-:Y:S01]  /*4900*/  ULDC.64 UR4, c[0x0][0x650] ;  /* 0x0001940000047ab9 */ /* 0x001fe20000000a00 */
        /* <DEDUP_REMOVED lines=25> */
.L_x_102:
[----:B------:R-:W0:Y:S01]  /*4aa0*/  LDC.64 R28, c[0x0][0x640] ;  /* 0x00019000ff1c7b82 */ /* 0x000e220000000a00 */
[-CC-:B------:R-:W-:Y:S01]  /*4ab0*/  SHF.R.U64 R22, R12, R6.reuse, R13.reuse ;  /* 0x000000060c167219 */ /* 0x180fe2000000120d */
[----:B------:R-:W-:Y:S01]  /*4ac0*/  IMAD.MOV.U32 R30, RZ, RZ, 0x1 ;  /* 0x00000001ff1e7424 */ /* 0x000fe200078e00ff */
[----:B------:R-:W-:Y:S02]  /*4ad0*/  SHF.R.U32.HI R6, RZ, R6, R13 ;  /* 0x00000006ff067219 */ /* 0x000fe4000001160d */
        /* <DEDUP_REMOVED lines=8> */
[----:B------:R-:W-:Y:S01]  /*4b60*/  IMAD.IADD R9, R9, 0x1, R11 ;  /* 0x0000000109097824 */ /* 0x000fe200078e020b */
[----:B0-----:R-:W-:-:S04]  /*4b70*/  ISETP.NE.U32.AND P0, PT, R28, RZ, PT ;  /* 0x000000ff1c00720c */ /* 0x001fc80003f05070 */
[----:B------:R-:W-:Y:S02]  /*4b80*/  ISETP.NE.AND.EX P0, PT, R29, RZ, PT, P0 ;  /* 0x000000ff1d00720c */ /* 0x000fe40003f05300 */
[----:B------:R-:W0:Y:S01]  /*4b90*/  LDC R20, c[0x0][0x600] ;  /* 0x00018000ff147b82 */ /* 0x000e220000000800 */
[-CC-:B-1----:R-:W-:Y:S01]  /*4ba0*/  SHF.R.U64 R14, R8, R10.reuse, R9.reuse ;  /* 0x0000000a080e7219 */ /* 0x182fe20000001209 */
[----:B------:R-:W-:Y:S01]  /*4bb0*/  IMAD.MOV.U32 R8, RZ, RZ, -0x1 ;  /* 0xffffffffff087424 */ /* 0x000fe200078e00ff */
[----:B------:R-:W-:-:S05]  /*4bc0*/  SHF.R.U32.HI R9, RZ, R10, R9 ;  /* 0x0000000aff097219 */ /* 0x000fca0000011609 */
[----:B------:R-:W1:Y:S01]  /*4bd0*/  LDC R24, c[0x0][0x648] ;  /* 0x00019200ff187b82 */ /* 0x000e620000000800 */
[-CC-:B--2---:R-:W-:Y:S02]  /*4be0*/  SHF.R.U64 R23, R14, R12.reuse, R9.reuse ;  /* 0x0000000c0e177219 */ /* 0x184fe40000001209 */
[----:B------:R-:W-:-:S05]  /*4bf0*/  SHF.R.U32.HI R6, RZ, R12, R9 ;  /* 0x0000000cff067219 */ /* 0x000fca0000011609 */
[----:B------:R-:W2:Y:S01]  /*4c00*/  LDC R26, c[0x0][0x638] ;  /* 0x00018e00ff1a7b82 */ /* 0x000ea20000000800 */
[-C--:B---3--:R-:W-:Y:S02]  /*4c10*/  SHF.L.U32 R8, R8, R27.reuse, RZ ;  /* 0x0000001b08087219 */ /* 0x088fe400000006ff */
[-CC-:B------:R-:W-:Y:S02]  /*4c20*/  SHF.R.U64 R25, R23, R27.reuse, R6.reuse ;  /* 0x0000001b17197219 */ /* 0x180fe40000001206 */
[----:B------:R-:W-:Y:S02]  /*4c30*/  LOP3.LUT R32, RZ, R8, RZ, 0x33, !PT ;  /* 0x00000008ff207212 */ /* 0x000fe400078e33ff */
[----:B------:R-:W-:Y:S01]  /*4c40*/  SHF.R.U32.HI R9, RZ, R27, R6 ;  /* 0x0000001bff097219 */ /* 0x000fe20000011606 */
[----:B------:R-:W3:Y:S01]  /*4c50*/  LDC R31, c[0x0][0x610] ;  /* 0x00018400ff1f7b82 */ /* 0x000ee20000000800 */
[----:B------:R-:W-:Y:S01]  /*4c60*/  IMAD.MOV.U32 R8, RZ, RZ, R25 ;  /* 0x000000ffff087224 */ /* 0x000fe200078e0019 */
[----:B------:R-:W-:Y:S06]  /*4c70*/  @!P0 BRA `(.L_x_103) ;  /* 0x0000000000288947 */ /* 0x000fec0003800000 */
        /* <DEDUP_REMOVED lines=10> */
.L_x_103:
[----:B------:R-:W-:Y:S02]  /*4d20*/  ISETP.NE.AND P0, PT, R2, 0x1, PT ;  /* 0x000000010200780c */ /* 0x000fe40003f05270 */
[----:B-1----:R-:W-:Y:S01]  /*4d30*/  SHF.R.U64 R6, R8, R24, R9 ;  /* 0x0000001808067219 */ /* 0x002fe20000001209 */
[----:B0-----:R-:W-:Y:S01]  /*4d40*/  VIADD R9, R20, 0xffffffff ;  /* 0xffffffff14097836 */ /* 0x001fe20000000000 */
[----:B------:R-:W-:Y:S02]  /*4d50*/  SHF.L.U32 R30, R30, R27, RZ ;  /* 0x0000001b1e1e7219 */ /* 0x000fe400000006ff */
[----:B------:R-:W-:Y:S01]  /*4d60*/  LOP3.LUT R5, R23, R32, RZ, 0xc0, !PT ;  /* 0x0000002017057212 */ /* 0x000fe200078ec0ff */
[----:B------:R-:W-:-:S04]  /*4d70*/  IMAD.MOV R8, RZ, RZ, -R6 ;  /* 0x000000ffff087224 */ /* 0x000fc800078e0a06 */
[----:B------:R-:W-:Y:S01]  /*4d80*/  IMAD R6, R30, R6, R5 ;  /* 0x000000061e067224 */ /* 0x000fe200078e0205 */
[----:B------:R-:W-:Y:S01]  /*4d90*/  LOP3.LUT R5, R14, R9, RZ, 0xc0, !PT ;  /* 0x000000090e057212 */ /* 0x000fe200078ec0ff */
[----:B------:R-:W-:Y:S02]  /*4da0*/  @P0 IMAD R3, R7, R21, R4 ;  /* 0x0000001507030224 */ /* 0x000fe400078e0204 */
[----:B--2---:R-:W-:Y:S02]  /*4db0*/  IMAD R4, R8, R26, R25 ;  /* 0x0000001a08047224 */ /* 0x004fe400078e0219 */
[----:B---3--:R-:W-:Y:S02]  /*4dc0*/  IMAD R3, R6, R31, R3 ;  /* 0x0000001f06037224 */ /* 0x008fe400078e0203 */
[----:B------:R-:W-:Y:S02]  /*4dd0*/  IMAD R4, R4, R20, R5 ;  /* 0x0000001404047224 */ /* 0x000fe400078e0205 */
[----:B------:R-:W-:-:S02]  /*4de0*/  IMAD.MOV.U32 R8, RZ, RZ, 0x1 ;  /* 0x00000001ff087424 */ /* 0x000fc400078e00ff */
[----:B------:R-:W-:Y:S01]  /*4df0*/  IMAD.MOV.U32 R6, RZ, RZ, R22 ;  /* 0x000000ffff067224 */ /* 0x000fe200078e0016 */
[----:B------:R-:W-:Y:S02]  /*4e00*/  SEL R13, R4, R3, !P0 ;  /* 0x00000003040d7207 */ /* 0x000fe40004000000 */
[----:B------:R-:W-:-:S07]  /*4e10*/  SEL R20, R3, R4, !P0 ;  /* 0x0000000403147207 */ /* 0x000fce0004000000 */
.L_x_101:
[----:B------:R-:W-:-:S08]  /*4e20*/  NOP ;  /* 0x0000000000007918 */ /* 0x000fd00000000000 */
[----:B------:R-:W0:-:S00]  /*4e30*/  USETMAXREG.DEALLOC.CTAPOOL 0x28 ;  /* 0x00000028000079c8 */ /* 0x000e0000080e0500 */
[----:B0-----:R-:W-:-:S13]  /*4e40*/  ISETP.NE.AND P0, PT, R0, RZ, PT ;  /* 0x000000ff0000720c */ /* 0x001fda0003f05270 */
[----:B------:R-:W-:Y:S05]  /*4e50*/  @P0 EXIT ;  /* 0x000000000000094d */ /* 0x000fea0003800000 */
[----:B------:R-:W-:Y:S01]  /*4e60*/  LOP3.LUT P0, RZ, R8, 0xff, RZ, 0xc0, !PT ;  /* 0x000000ff08ff7812 */ /* 0x000fe2000780c0ff */
[----:B------:R-:W-:Y:S02]  /*4e70*/  IMAD.MOV.U32 R0, RZ, RZ, 0x1 ;  /* 0x00000001ff007424 */ /* 0x000fe400078e00ff */
[----:B------:R-:W-:-:S10]  /*4e80*/  IMAD.MOV.U32 R3, RZ, RZ, RZ ;  /* 0x000000ffff037224 */ /* 0x000fd400078e00ff */
[----:B------:R-:W-:Y:S05]  /*4e90*/  @!P0 BRA `(.L_x_104) ;  /* 0x0000000c00388947 */ /* 0x000fea0003800000 */
[----:B------:R-:W0:Y:S01]  /*4ea0*/  LDC R0, c[0x0][0x28c] ;  /* 0x0000a300ff007b82 */ /* 0x000e220000000800 */
[----:B------:R-:W-:Y:S01]  /*4eb0*/  ULDC UR5, c[0x0][0x658] ;  /* 0x0001960000057ab9 */ /* 0x000fe20000000800 */
[----:B------:R-:W-:Y:S01]  /*4ec0*/  UMOV UR7, 0xffffffff ;  /* 0xffffffff00077882 */ /* 0x000fe20000000000 */
[----:B------:R-:W-:Y:S01]  /*4ed0*/  ULDC UR6, c[0x0][0xc] ;  /* 0x0000030000067ab9 */ /* 0x000fe20000000800 */
[----:B------:R-:W-:Y:S01]  /*4ee0*/  USHF.L.U32 UR8, UR7, UR5, URZ ;  /* 0x0000000507087299 */ /* 0x000fe2000800063f */
[----:B------:R-:W-:Y:S01]  /*4ef0*/  BSSY B0, `(.L_x_104) ;  /* 0x00000c8000007945 */ /* 0x000fe20003800000 */
[----:B------:R-:W-:Y:S01]  /*4f00*/  UMOV UR9, 0x1 ;  /* 0x0000000100097882 */ /* 0x000fe20000000000 */
[----:B------:R-:W-:Y:S01]  /*4f10*/  ULDC UR7, c[0x0][0x10] ;  /* 0x0000040000077ab9 */ /* 0x000fe20000000800 */
[----:B------:R-:W1:Y:S01]  /*4f20*/  S2UR UR10, SR_CgaCtaId ;  /* 0x00000000000a79c3 */ /* 0x000e620000008800 */
[----:B------:R-:W-:Y:S01]  /*4f30*/  UIMAD.WIDE.U32 UR6, UR6, UR7, URZ ;  /* 0x00000007060672a5 */ /* 0x000fe2000f8e003f */
[----:B------:R-:W-:Y:S01]  /*4f40*/  IMAD.MOV.U32 R9, RZ, RZ, 0x1 ;  /* 0x00000001ff097424 */ /* 0x000fe200078e00ff */
[----:B------:R-:W-:Y:S01]  /*4f50*/  USHF.L.U32 UR18, UR9, UR5, URZ ;  /* 0x0000000509127299 */ /* 0x000fe2000800063f */
[----:B------:R-:W-:Y:S01]  /*4f60*/  LOP3.LUT R8, R19, 0x2, RZ, 0xfc, !PT ;  /* 0x0000000213087812 */ /* 0x000fe200078efcff */
[----:B------:R-:W-:Y:S01]  /*4f70*/  ULDC UR4, c[0x0][0x600] ;  /* 0x0001800000047ab9 */ /* 0x000fe20000000800 */
[----:B------:R-:W-:Y:S01]  /*4f80*/  ULDC UR5, c[0x0][0x14] ;  /* 0x0000050000057ab9 */ /* 0x000fe20000000800 */
[----:B------:R-:W-:-:S02]  /*4f90*/  UIADD3 UR4, UR4, -0x1, URZ ;  /* 0xffffffff04047890 */ /* 0x000fc4000fffe03f */
[----:B------:R-:W-:Y:S02]  /*4fa0*/  UIMAD.WIDE.U32 UR20, UR6, UR5, URZ ;  /* 0x00000005061472a5 */ /* 0x000fe4000f8e003f */
[----:B------:R-:W-:Y:S02]  /*4fb0*/  UIMAD UR13, UR7, UR5, URZ ;  /* 0x00000005070d72a4 */ /* 0x000fe4000f8e023f */
[----:B------:R-:W-:Y:S02]  /*4fc0*/  ULOP3.LUT UR17, URZ, UR8, URZ, 0x33, !UPT ;  /* 0x000000083f117292 */ /* 0x000fe4000f8e333f */
[----:B------:R-:W-:Y:S01]  /*4fd0*/  UIADD3 UR13, UR21, UR13, URZ ;  /* 0x0000000d150d7290 */ /* 0x000fe2000fffe03f */
[----:B0-----:R-:W-:Y:S01]  /*4fe0*/  VIADD R0, R0, 0x3f ;  /* 0x0000003f00007836 */ /* 0x001fe20000000000 */
[----:B------:R-:W-:-:S04]  /*4ff0*/  ULDC.64 UR22, c[0x0][0x198] ;  /* 0x0000660000167ab9 */ /* 0x000fc80000000a00 */
[----:B------:R-:W-:Y:S01]  /*5000*/  SHF.R.S32.HI R3, RZ, 0x1f, R0 ;  /* 0x0000001fff037819 */ /* 0x000fe20000011400 */
[----:B-1----:R-:W-:-:S03]  /*5010*/  IMAD.U32 R11, RZ, RZ, UR10 ;  /* 0x0000000aff0b7e24 */ /* 0x002fc6000f8e00ff */
[----:B------:R-:W-:Y:S01]  /*5020*/  LEA.HI R3, R3, R0, RZ, 0x6 ;  /* 0x0000000003037211 */ /* 0x000fe200078f30ff */
[----:B------:R-:W-:-:S03]  /*5030*/  IMAD.MOV.U32 R0, RZ, RZ, 0x1 ;  /* 0x00000001ff007424 */ /* 0x000fc600078e00ff */
[----:B------:R-:W-:Y:S01]  /*5040*/  SHF.R.S32.HI R10, RZ, 0x6, R3 ;  /* 0x00000006ff0a7819 */ /* 0x000fe20000011403 */
[----:B------:R-:W-:-:S04]  /*5050*/  IMAD.MOV.U32 R3, RZ, RZ, RZ ;  /* 0x000000ffff037224 */ /* 0x000fc800078e00ff */
[----:B------:R-:W-:-:S07]  /*5060*/  VIADD R12, R10, 0x1 ;  /* 0x000000010a0c7836 */ /* 0x000fce0000000000 */
.L_x_115:
[----:B------:R-:W-:-:S03]  /*5070*/  UMOV UR5, 0xffffffff ;  /* 0xffffffff00057882 */ /* 0x000fc60000000000 */
[----:B------:R-:W-:Y:S05]  /*5080*/  BRA.DIV UR5, `(.L_x_105) ;  /* 0x0000000e05c87947 */ /* 0x000fea000b800000 */
[----:B------:R-:W-:-:S13]  /*5090*/  ELECT P6, URZ, PT ;  /* 0x00000000003f782f */ /* 0x000fda00038c0000 */
.L_x_127:
[----:B------:R-:W0:Y:S01]  /*50a0*/  LDC R4, c[0x0][0x28c] ;  /* 0x0000a300ff047b82 */ /* 0x000e220000000800 */
[----:B------:R-:W-:Y:S01]  /*50b0*/  BSSY B1, `(.L_x_106) ;  /* 0x0000039000017945 */ /* 0x000fe20003800000 */
[----:B0-----:R-:W-:-:S13]  /*50c0*/  ISETP.LT.OR P6, PT, R4, 0x1, !P6 ;  /* 0x000000010400780c */ /* 0x001fda00077c1670 */
[----:B------:R-:W-:Y:S05]  /*50d0*/  @P6 BRA `(.L_x_107) ;  /* 0x0000000000d86947 */ /* 0x000fea0003800000 */
[----:B------:R-:W-:Y:S02]  /*50e0*/  IMAD R20, R20, 0x2, R11 ;  /* 0x0000000214147824 */ /* 0x000fe400078e020b */
[----:B------:R-:W-:Y:S02]  /*50f0*/  IMAD.SHL.U32 R15, R13, 0x40, RZ ;  /* 0x000000400d0f7824 */ /* 0x000fe400078e00ff */
[----:B------:R-:W-:Y:S02]  /*5100*/  IMAD.MOV.U32 R21, RZ, RZ, RZ ;  /* 0x000000ffff157224 */ /* 0x000fe400078e00ff */
[----:B------:R-:W-:Y:S02]  /*5110*/  IMAD.MOV.U32 R4, RZ, RZ, R12 ;  /* 0x000000ffff047224 */ /* 0x000fe400078e000c */
[----:B------:R-:W-:Y:S02]  /*5120*/  IMAD.MOV.U32 R5, RZ, RZ, R0 ;  /* 0x000000ffff057224 */ /* 0x000fe400078e0000 */
[----:B------:R-:W-:-:S02]  /*5130*/  IMAD.MOV.U32 R7, RZ, RZ, R3 ;  /* 0x000000ffff077224 */ /* 0x000fc400078e0003 */
[----:B------:R-:W-:-:S07]  /*5140*/  IMAD.SHL.U32 R20, R20, 0x40, RZ ;  /* 0x0000004014147824 */ /* 0x000fce00078e00ff */
.L_x_110:
[----:B------:R-:W0:Y:S01]  /*5150*/  S2UR UR5, SR_CgaCtaId ;  /* 0x00000000000579c3 */ /* 0x000e220000008800 */
[----:B------:R-:W-:Y:S02]  /*5160*/  MOV R14, 0x400 ;  /* 0x00000400000e7802 */ /* 0x000fe40000000f00 */
[----:B------:R-:W-:Y:S02]  /*5170*/  SHF.L.U32 R13, R5, 0x1f, RZ ;  /* 0x0000001f050d7819 */ /* 0x000fe400000006ff */
[----:B------:R-:W-:Y:S01]  /*5180*/  LOP3.LUT P1, RZ, R18, 0x7f, RZ, 0xc0, !PT ;  /* 0x0000007f12ff7812 */ /* 0x000fe2000782c0ff */
[----:B0-----:R-:W-:-:S05]  /*5190*/  IMAD.U32 R11, RZ, RZ, UR5 ;  /* 0x00000005ff0b7e24 */ /* 0x001fca000f8e00ff */
[----:B------:R-:W-:-:S07]  /*51a0*/  LEA R24, R11, R14, 0x18 ;  /* 0x0000000e0b187211 */ /* 0x000fce00078ec0ff */
[----:B------:R-:W0:Y:S01]  /*51b0*/  @!P1 LDC R14, c[0x0][0x500] ;  /* 0x00014000ff0e9b82 */ /* 0x000e220000000800 */
[----:B------:R-:W-:-:S04]  /*51c0*/  IMAD R22, R7, 0x8, R24 ;  /* 0x0000000807167824 */ /* 0x000fc800078e0218 */
[----:B------:R-:W1:Y:S02]  /*51d0*/  SYNCS.PHASECHK.TRANS64.TRYWAIT P0, [R22+URZ+0x28], R13 ;  /* 0x0000280d160075a7 */ /* 0x000e64000800017f */
[----:B-1----:R-:W-:Y:S05]  /*51e0*/  @!P0 BRA `(.L_x_108) ;  /* 0x0000000c00908947 */ /* 0x002fea0003800000 */
.L_x_128:
[----:B-1----:R-:W-:Y:S01]  /*51f0*/  PRMT R13, R8, 0x9910, RZ ;  /* 0x00009910080d7816 */ /* 0x002fe200000000ff */
[----:B0-----:R0:W-:Y:S03]  /*5200*/  @!P1 SYNCS.ARRIVE.TRANS64 RZ, [R22+URZ], R14 ;  /* 0x0000000e16ff99a7 */ /* 0x0011e6000800003f */
[----:B------:R-:W-:-:S13]  /*5210*/  ISETP.NE.AND P0, PT, R13, 0x2, PT ;  /* 0x000000020d00780c */ /* 0x000fda0003f05270 */
[----:B0-----:R-:W-:Y:S05]  /*5220*/  @P0 BRA `(.L_x_109) ;  /* 0x0000000000040947 */ /* 0x001fea0003800000 */
[----:B------:R-:W-:Y:S01]  /*5230*/  BPT.TRAP 0x1 ;  /* 0x000000040000795c */ /* 0x000fe20000300000 */
.L_x_109:
[----:B------:R-:W-:Y:S01]  /*5240*/  IMAD.SHL.U32 R14, R7, 0x2000, RZ ;  /* 0x00002000070e7824 */ /* 0x000fe200078e00ff */
[----:B------:R-:W-:Y:S01]  /*5250*/  R2UR UR9, R22 ;  /* 0x00000000160972ca */ /* 0x000fe200000e0000 */
[----:B------:R-:W-:Y:S01]  /*5260*/  VIADD R4, R4, 0xffffffff ;  /* 0xffffffff04047836 */ /* 0x000fe20000000000 */
[----:B------:R-:W-:Y:S01]  /*5270*/  R2UR UR11, R20 ;  /* 0x00000000140b72ca */ /* 0x000fe200000e0000 */
[--C-:B------:R-:W-:Y:S01]  /*5280*/  IMAD R13, R11, 0x1000, R14.reuse ;  /* 0x000010000b0d7824 */ /* 0x100fe200078e020e */
[----:B------:R-:W-:Y:S01]  /*5290*/  IADD3 R14, R24, 0x14100, R14 ;  /* 0x00014100180e7810 */ /* 0x000fe20007ffe00e */
[----:B------:R-:W-:Y:S01]  /*52a0*/  UIADD3 UR6, UP0, UR22, 0xf0, URZ ;  /* 0x000000f016067890 */ /* 0x000fe2000ff1e03f */
[----:B------:R-:W-:Y:S01]  /*52b0*/  R2UR UR10, R21 ;  /* 0x00000000150a72ca */ /* 0x000fe200000e0000 */
[----:B------:R-:W-:Y:S01]  /*52c0*/  IMAD R13, R13, 0x2, R24 ;  /* 0x000000020d0d7824 */ /* 0x000fe200078e0218 */
[----:B------:R-:W-:Y:S01]  /*52d0*/  R2UR UR12, R6 ;  /* 0x00000000060c72ca */ /* 0x000fe200000e0000 */
[----:B------:R-:W-:Y:S01]  /*52e0*/  UIADD3 UR24, UP1, UR22, 0x1f0, URZ ;  /* 0x000001f016187890 */ /* 0x000fe2000ff3e03f */
[----:B------:R-:W-:Y:S01]  /*52f0*/  R2UR UR16, R14 ;  /* 0x000000000e1072ca */ /* 0x000fe200000e0000 */
[----:B------:R-:W-:Y:S01]  /*5300*/  UIADD3.X UR7, URZ, UR23, URZ, UP0, !UPT ;  /* 0x000000173f077290 */ /* 0x000fe200087fe43f */
[----:B------:R-:W-:Y:S01]  /*5310*/  R2UR UR5, R13 ;  /* 0x000000000d0572ca */ /* 0x000fe200000e0000 */
[----:B------:R-:W-:Y:S01]  /*5320*/  VIADD R7, R7, 0x1 ;  /* 0x0000000107077836 */ /* 0x000fe20000000000 */
[----:B------:R-:W-:Y:S01]  /*5330*/  R2UR UR19, R15 ;  /* 0x000000000f1372ca */ /* 0x000fe200000e0000 */
[----:B------:R-:W-:Y:S01]  /*5340*/  UIADD3.X UR25, URZ, UR23, URZ, UP1, !UPT ;  /* 0x000000173f197290 */ /* 0x000fe20008ffe43f */
[----:B------:R-:W-:Y:S01]  /*5350*/  ISETP.GT.AND P1, PT, R4, 0x1, PT ;  /* 0x000000010400780c */ /* 0x000fe20003f24270 */
[----:B------:R-:W-:Y:S01]  /*5360*/  UMOV UR14, 0x0 ;  /* 0x00000000000e7882 */ /* 0x000fe20000000000 */
[----:B------:R-:W-:Y:S01]  /*5370*/  UMOV UR15, 0x10000000 ;  /* 0x10000000000f7882 */ /* 0x000fe20000000000 */
[----:B------:R-:W-:Y:S01]  /*5380*/  ISETP.NE.AND P0, PT, R7, 0x5, PT ;  /* 0x000000050700780c */ /* 0x000fe20003f05270 */
[----:B------:R-:W-:-:S03]  /*5390*/  VIADD R21, R21, 0x40 ;  /* 0x0000004015157836 */ /* 0x000fc60000000000 */
[----:B------:R-:W-:Y:S02]  /*53a0*/  SEL R14, RZ, 0x1, P0 ;  /* 0x00000001ff0e7807 */ /* 0x000fe40000000000 */
[----:B------:R-:W-:Y:S01]  /*53b0*/  UIADD3 UR8, UR5, 0x100, URZ ;  /* 0x0000010005087890 */ /* 0x000fe2000fffe03f */
[----:B------:R-:W-:Y:S02]  /*53c0*/  SEL R7, R7, RZ, P0 ;  /* 0x000000ff07077207 */ /* 0x000fe40000000000 */
[----:B------:R-:W-:Y:S01]  /*53d0*/  UMOV UR5, 0x30000 ;  /* 0x0003000000057882 */ /* 0x000fe20000000000 */
[----:B------:R-:W-:-:S05]  /*53e0*/  LOP3.LUT R5, R5, R14, RZ, 0x3c, !PT ;  /* 0x0000000e05057212 */ /* 0x000fca00078e3cff */
[----:B------:R0:W-:Y:S02]  /*53f0*/  UTMALDG.3D.MULTICAST [UR8], [UR6], UR5, desc[UR14] ;  /* 0x00000e08060073b4 */ /* 0x0001e40008011805 */
[----:B0-----:R-:W-:Y:S01]  /*5400*/  UMOV UR8, UR16 ;  /* 0x0000001000087c82 */ /* 0x001fe20008000000 */
[----:B------:R-:W-:Y:S02]  /*5410*/  UMOV UR11, UR19 ;  /* 0x00000013000b7c82 */ /* 0x000fe40008000000 */
[----:B------:R0:W-:Y:S02]  /*5420*/  UTMALDG.3D [UR8], [UR24], desc[UR14] ;  /* 0x00000e08180075b4 */ /* 0x0001e40008011000 */
[----:B0-----:R-:W-:Y:S05]  /*5430*/  @P1 BRA `(.L_x_110) ;  /* 0xfffffffc00441947 */ /* 0x001fea000383ffff */
.L_x_107:
[----:B------:R-:W-:Y:S05]  /*5440*/  BSYNC B1 ;  /* 0x0000000000017941 */ /* 0x000fea0003800000 */
.L_x_106:
[----:B------:R-:W-:Y:S01]  /*5450*/  LOP3.LUT P1, RZ, R9, 0xff, RZ, 0xc0, !PT ;  /* 0x000000ff09ff7812 */ /* 0x000fe2000782c0ff */
[C---:B------:R-:W-:Y:S01]  /*5460*/  IMAD.IADD R6, R10.reuse, 0x1, R3 ;  /* 0x000000010a067824 */ /* 0x040fe200078e0203 */
[----:B------:R-:W-:Y:S01]  /*5470*/  ULDC.64 UR6, c[0x0][0x650] ;  /* 0x0001940000067ab9 */ /* 0x000fe20000000a00 */
[----:B------:R-:W-:Y:S01]  /*5480*/  ISETP.GE.U32.AND P2, PT, R10, 0x5, PT ;  /* 0x000000050a00780c */ /* 0x000fe20003f46070 */
[----:B------:R-:W-:Y:S01]  /*5490*/  BSSY B1, `(.L_x_111) ;  /* 0x000006b000017945 */ /* 0x000fe20003800000 */
[----:B------:R-:W-:Y:S01]  /*54a0*/  IMAD.MOV.U32 R20, RZ, RZ, -0x1 ;  /* 0xffffffffff147424 */ /* 0x000fe200078e00ff */
[----:B------:R-:W-:Y:S01]  /*54b0*/  ISETP.GT.U32.AND P0, PT, R6, 0x4, PT ;  /* 0x000000040600780c */ /* 0x000fe20003f04070 */
[----:B------:R-:W-:Y:S01]  /*54c0*/  IMAD.MOV.U32 R13, RZ, RZ, -0x1 ;  /* 0xffffffffff0d7424 */ /* 0x000fe200078e00ff */
[----:B------:R-:W-:Y:S02]  /*54d0*/  PRMT R9, RZ, 0x7610, R9 ;  /* 0x00007610ff097816 */ /* 0x000fe40000000009 */
[----:B------:R-:W-:-:S03]  /*54e0*/  ISETP.LT.U32.AND P0, PT, R10, 0x5, P0 ;  /* 0x000000050a00780c */ /* 0x000fc60000701070 */
[----:B------:R-:W0:Y:S01]  /*54f0*/  @P1 S2R R11, SR_CgaCtaId ;  /* 0x00000000000b1919 */ /* 0x000e220000008800 */
[----:B------:R-:W-:-:S04]  /*5500*/  @P1 MOV R4, 0x400 ;  /* 0x0000040000041802 */ /* 0x000fc80000000f00 */
[----:B0-----:R-:W-:Y:S01]  /*5510*/  @P1 LEA R3, R11, R4, 0x18 ;  /* 0x000000040b031211 */ /* 0x001fe200078ec0ff */
[----:B------:R-:W-:-:S03]  /*5520*/  IMAD.WIDE.U32 R4, R6, -0x33333333, RZ ;  /* 0xcccccccd06047825 */ /* 0x000fc600078e00ff */
[----:B------:R0:W-:Y:S01]  /*5530*/  @P1 SYNCS.ARRIVE.TRANS64.A1T0 RZ, [R3+URZ+0x68], RZ ;  /* 0x000068ff03ff19a7 */ /* 0x0001e2000810003f */
[----:B------:R-:W-:Y:S02]  /*5540*/  IADD3 R16, P1, R16, UR20, RZ ;  /* 0x0000001410107c10 */ /* 0x000fe4000ff3e0ff */
[----:B------:R-:W-:Y:S02]  /*5550*/  SHF.R.U32.HI R5, RZ, 0x2, R5 ;  /* 0x00000002ff057819 */ /* 0x000fe40000011605 */
[----:B------:R-:W-:Y:S02]  /*5560*/  IADD3.X R17, R17, UR13, RZ, P1, !PT ;  /* 0x0000000d11117c10 */ /* 0x000fe40008ffe4ff */
[----:B------:R-:W-:Y:S02]  /*5570*/  PRMT R4, RZ, 0x7610, R4 ;  /* 0x00007610ff047816 */ /* 0x000fe40000000004 */
[----:B0-----:R-:W-:Y:S02]  /*5580*/  SEL R3, RZ, 0x1, !P0 ;  /* 0x00000001ff037807 */ /* 0x001fe40004000000 */
[----:B------:R-:W-:-:S02]  /*5590*/  ISETP.GE.U32.AND P0, PT, R16, UR6, PT ;  /* 0x0000000610007c0c */ /* 0x000fc4000bf06070 */
[----:B------:R-:W-:Y:S01]  /*55a0*/  LOP3.LUT R0, R0, R3, RZ, 0x3c, !PT ;  /* 0x0000000300007212 */ /* 0x000fe200078e3cff */
[----:B------:R-:W-:Y:S01]  /*55b0*/  IMAD R3, R5, -0x5, R6 ;  /* 0xfffffffb05037824 */ /* 0x000fe200078e0206 */
[----:B------:R-:W-:Y:S01]  /*55c0*/  ISETP.GE.U32.AND.EX P0, PT, R17, UR7, PT, P0 ;  /* 0x0000000711007c0c */ /* 0x000fe2000bf06100 */
[----:B------:R-:W-:Y:S01]  /*55d0*/  IMAD.MOV.U32 R6, RZ, RZ, -0x1 ;  /* 0xffffffffff067424 */ /* 0x000fe200078e00ff */
[----:B------:R-:W-:-:S11]  /*55e0*/  @P2 LOP3.LUT R0, R0, 0x1, R5, 0x78, !PT ;  /* 0x0000000100002812 */ /* 0x000fd600078e7805 */
[----:B------:R-:W-:Y:S05]  /*55f0*/  @P0 BRA `(.L_x_112) ;  /* 0x0000000400500947 */ /* 0x000fea0003800000 */
[----:B------:R-:W0:Y:S01]  /*5600*/  S2R R15, SR_CTAID.X ;  /* 0x00000000000f7919 */ /* 0x000e220000002500 */
[----:B------:R-:W-:Y:S01]  /*5610*/  ULDC.64 UR6, c[0x0][0x628] ;  /* 0x00018a0000067ab9 */ /* 0x000fe20000000a00 */
[----:B------:R-:W1:Y:S01]  /*5620*/  LDC R20, c[0x0][0x144] ;  /* 0x00005100ff147b82 */ /* 0x000e620000000800 */
[----:B------:R-:W-:Y:S01]  /*5630*/  ISETP.NE.U32.AND P0, PT, RZ, UR6, PT ;  /* 0x00000006ff007c0c */ /* 0x000fe2000bf05070 */
[----:B------:R-:W2:Y:S01]  /*5640*/  S2R R13, SR_CTAID.Y ;  /* 0x00000000000d7919 */ /* 0x000ea20000002600 */
[----:B------:R-:W-:Y:S01]  /*5650*/  ULDC UR8, c[0x0][0x630] ;  /* 0x00018c0000087ab9 */ /* 0x000fe20000000800 */
[----:B------:R-:W-:Y:S01]  /*5660*/  ULDC UR9, c[0x0][0x150] ;  /* 0x0000540000097ab9 */ /* 0x000fe20000000800 */
[----:B------:R-:W-:Y:S01]  /*5670*/  ISETP.NE.AND.EX P0, PT, RZ, UR7, PT, P0 ;  /* 0x00000007ff007c0c */ /* 0x000fe2000bf05300 */
[----:B------:R-:W-:Y:S02]  /*5680*/  IMAD.MOV.U32 R4, RZ, RZ, R16 ;  /* 0x000000ffff047224 */ /* 0x000fe400078e0010 */
[----:B------:R-:W-:Y:S01]  /*5690*/  IMAD.MOV.U32 R5, RZ, RZ, R17 ;  /* 0x000000ffff057224 */ /* 0x000fe200078e0011 */
[----:B0-----:R-:W-:-:S09]  /*56a0*/  I2FP.F32.U32 R22, R15 ;  /* 0x0000000f00167245 */ /* 0x001fd20000201000 */
[----:B------:R-:W-:Y:S05]  /*56b0*/  @!P0 BRA `(.L_x_113) ;  /* 0x0000000000288947 */ /* 0x000fea0003800000 */
[----:B------:R-:W-:Y:S02]  /*56c0*/  ULDC UR5, c[0x0][0x634] ;  /* 0x00018d0000057ab9 */ /* 0x000fe40000000800 */
[----:B------:R-:W-:-:S05]  /*56d0*/  IADD3 R5, P0, R16, UR5, RZ ;  /* 0x0000000510057c10 */ /* 0x000fca000ff1e0ff */
[----:B------:R-:W-:-:S04]  /*56e0*/  IMAD.X R21, RZ, RZ, R17, P0 ;  /* 0x000000ffff157224 */ /* 0x000fc800000e0611 */
[----:B------:R-:W-:-:S04]  /*56f0*/  IMAD.WIDE.U32 R6, R21, UR6, RZ ;  /* 0x0000000615067c25 */ /* 0x000fc8000f8e00ff */
[----:B------:R-:W-:-:S04]  /*5700*/  IMAD.WIDE.U32 R6, P0, R5, UR7, R6 ;  /* 0x0000000705067c25 */ /* 0x000fc8000f800006 */
[----:B------:R-:W-:-:S04]  /*5710*/  IMAD.WIDE.U32 R4, R5, UR6, RZ ;  /* 0x0000000605047c25 */ /* 0x000fc8000f8e00ff */
[----:B------:R-:W-:Y:S01]  /*5720*/  IMAD.MOV.U32 R4, RZ, RZ, R7 ;  /* 0x000000ffff047224 */ /* 0x000fe200078e0007 */
[----:B------:R-:W-:Y:S01]  /*5730*/  IADD3 RZ, P1, R5, R6, RZ ;  /* 0x0000000605ff7210 */ /* 0x000fe20007f3e0ff */
[----:B------:R-:W-:-:S04]  /*5740*/  IMAD.X R5, RZ, RZ, RZ, P0 ;  /* 0x000000ffff057224 */ /* 0x000fc800000e06ff */
[----:B------:R-:W-:-:S08]  /*5750*/  IMAD.WIDE.U32.X R4, R21, UR7, R4, P1 ;  /* 0x0000000715047c25 */ /* 0x000fd000088e0404 */
.L_x_113:
[----:B------:R-:W-:Y:S01]  /*5760*/  FMUL R22, R22, UR9 ;  /* 0x0000000916167c20 */ /* 0x000fe20008400000 */
[--C-:B------:R-:W-:Y:S01]  /*5770*/  SHF.R.U64 R14, R4, UR8, R5.reuse ;  /* 0x00000008040e7c19 */ /* 0x100fe20008001205 */
[----:B------:R-:W-:Y:S01]  /*5780*/  ULDC.64 UR6, c[0x0][0x620] ;  /* 0x0001880000067ab9 */ /* 0x000fe20000000a00 */
[----:B------:R-:W-:Y:S01]  /*5790*/  SHF.R.U32.HI R4, RZ, UR8, R5 ;  /* 0x00000008ff047c19 */ /* 0x000fe20008011605 */
[----:B------:R-:W-:Y:S01]  /*57a0*/  ULDC.64 UR8, c[0x0][0x640] ;  /* 0x0001900000087ab9 */ /* 0x000fe20000000a00 */
[----:B------:R-:W-:Y:S01]  /*57b0*/  IADD3 R5, P0, RZ, -R14, RZ ;  /* 0x8000000eff057210 */ /* 0x000fe20007f1e0ff */
[----:B------:R-:W0:Y:S01]  /*57c0*/  F2I.U32.TRUNC.NTZ R22, R22 ;  /* 0x0000001600167305 */ /* 0x000e22000020f000 */
[----:B------:R-:W-:-:S03]  /*57d0*/  ULDC UR5, c[0x0][0x618] ;  /* 0x0001860000057ab9 */ /* 0x000fc60000000800 */
[----:B------:R-:W-:Y:S01]  /*57e0*/  IMAD.X R4, RZ, RZ, ~R4, P0 ;  /* 0x000000ffff047224 */ /* 0x000fe200000e0e04 */
[----:B------:R-:W-:-:S03]  /*57f0*/  ISETP.NE.U32.AND P0, PT, RZ, UR8, PT ;  /* 0x00000008ff007c0c */ /* 0x000fc6000bf05070 */
[----:B------:R-:W-:Y:S01]  /*5800*/  IMAD R4, R4, UR6, RZ ;  /* 0x0000000604047c24 */ /* 0x000fe2000f8e02ff */
[----:B------:R-:W-:-:S03]  /*5810*/  ISETP.NE.AND.EX P0, PT, RZ, UR9, PT, P0 ;  /* 0x00000009ff007c0c */ /* 0x000fc6000bf05300 */
[C---:B------:R-:W-:Y:S02]  /*5820*/  IMAD R7, R5.reuse, UR7, R4 ;  /* 0x0000000705077c24 */ /* 0x040fe4000f8e0204 */
[----:B------:R-:W-:Y:S01]  /*5830*/  IMAD.WIDE.U32 R4, R5, UR6, R16 ;  /* 0x0000000605047c25 */ /* 0x000fe2000f8e0010 */
[----:B------:R-:W-:-:S03]  /*5840*/  ULDC UR6, c[0x0][0x154] ;  /* 0x0000550000067ab9 */ /* 0x000fc60000000800 */
[----:B0-----:R-:W-:Y:S02]  /*5850*/  IMAD.MOV R6, RZ, RZ, -R22 ;  /* 0x000000ffff067224 */ /* 0x001fe400078e0a16 */
[----:B------:R-:W-:Y:S02]  /*5860*/  IMAD.IADD R5, R5, 0x1, R7 ;  /* 0x0000000105057824 */ /* 0x000fe400078e0207 */
[----:B-1----:R-:W-:Y:S01]  /*5870*/  IMAD R15, R20, R6, R15 ;  /* 0x00000006140f7224 */ /* 0x002fe200078e020f */
[----:B--2---:R-:W-:Y:S01]  /*5880*/  I2FP.F32.U32 R6, R13 ;  /* 0x0000000d00067245 */ /* 0x004fe20000201000 */
[----:B------:R-:W0:Y:S01]  /*5890*/  LDC R20, c[0x0][0x148] ;  /* 0x00005200ff147b82 */ /* 0x000e220000000800 */
[--C-:B------:R-:W-:Y:S02]  /*58a0*/  SHF.R.U64 R21, R4, UR5, R5.reuse ;  /* 0x0000000504157c19 */ /* 0x100fe40008001205 */
[----:B------:R-:W-:Y:S01]  /*58b0*/  SHF.R.U32.HI R4, RZ, UR5, R5 ;  /* 0x00000005ff047c19 */ /* 0x000fe20008011605 */
[----:B------:R-:W-:Y:S01]  /*58c0*/  FMUL R6, R6, UR6 ;  /* 0x0000000606067c20 */ /* 0x000fe20008400000 */
[----:B------:R-:W-:-:S02]  /*58d0*/  ULDC UR5, c[0x0][0x608] ;  /* 0x0001820000057ab9 */ /* 0x000fc40000000800 */
[--C-:B------:R-:W-:Y:S01]  /*58e0*/  SHF.R.U64 R23, R21, UR5, R4.reuse ;  /* 0x0000000515177c19 */ /* 0x100fe20008001204 */
[----:B------:R1:W2:Y:S01]  /*58f0*/  F2I.U32.TRUNC.NTZ R24, R6 ;  /* 0x0000000600187305 */ /* 0x0002a2000020f000 */
[----:B------:R-:W-:Y:S01]  /*5900*/  SHF.R.U32.HI R4, RZ, UR5, R4 ;  /* 0x00000005ff047c19 */ /* 0x000fe20008011604 */
[----:B------:R-:W-:-:S03]  /*5910*/  ULDC UR5, c[0x0][0x658] ;  /* 0x0001960000057ab9 */ /* 0x000fc60000000800 */
[--C-:B------:R-:W-:Y:S02]  /*5920*/  SHF.R.U64 R22, R23, UR5, R4.reuse ;  /* 0x0000000517167c19 */ /* 0x100fe40008001204 */
[----:B------:R-:W-:-:S03]  /*5930*/  SHF.R.U32.HI R25, RZ, UR5, R4 ;  /* 0x00000005ff197c19 */ /* 0x000fc60008011604 */
[----:B------:R-:W-:Y:S02]  /*5940*/  IMAD.MOV.U32 R4, RZ, RZ, R22 ;  /* 0x000000ffff047224 */ /* 0x000fe400078e0016 */
[----:B------:R-:W-:Y:S01]  /*5950*/  IMAD.MOV.U32 R5, RZ, RZ, R25 ;  /* 0x000000ffff057224 */ /* 0x000fe200078e0019 */
[----:B-1----:R-:W-:Y:S06]  /*5960*/  @!P0 BRA `(.L_x_114) ;  /* 0x0000000000288947 */ /* 0x002fec0003800000 */
        /* <DEDUP_REMOVED lines=10> */
.L_x_114:
[----:B------:R-:W-:Y:S01]  /*5a10*/  ISETP.NE.AND P0, PT, R2, 0x1, PT ;  /* 0x000000010200780c */ /* 0x000fe20003f05270 */
[----:B------:R-:W-:Y:S01]  /*5a20*/  ULDC UR5, c[0x0][0x648] ;  /* 0x0001920000057ab9 */ /* 0x000fe20000000800 */
[----:B------:R-:W-:Y:S01]  /*5a30*/  LOP3.LUT R23, R23, UR17, RZ, 0xc0, !PT ;  /* 0x0000001117177c12 */ /* 0x000fe2000f8ec0ff */
[----:B--2---:R-:W-:Y:S01]  /*5a40*/  IMAD.MOV R24, RZ, RZ, -R24 ;  /* 0x000000ffff187224 */ /* 0x004fe200078e0a18 */
[----:B------:R-:W-:Y:S01]  /*5a50*/  SHF.R.U64 R4, R4, UR5, R5 ;  /* 0x0000000504047c19 */ /* 0x000fe20008001205 */
[----:B------:R-:W-:Y:S01]  /*5a60*/  ULDC UR5, c[0x0][0x638] ;  /* 0x00018e0000057ab9 */ /* 0x000fe20000000800 */
[----:B------:R-:W-:Y:S01]  /*5a70*/  LOP3.LUT R21, R21, UR4, RZ, 0xc0, !PT ;  /* 0x0000000415157c12 */ /* 0x000fe2000f8ec0ff */
[----:B------:R-:W-:Y:S01]  /*5a80*/  ULDC UR6, c[0x0][0x610] ;  /* 0x0001840000067ab9 */ /* 0x000fe20000000800 */
[----:B------:R-:W-:Y:S02]  /*5a90*/  IMAD.MOV.U32 R6, RZ, RZ, R14 ;  /* 0x000000ffff067224 */ /* 0x000fe400078e000e */
[----:B------:R-:W-:-:S02]  /*5aa0*/  IMAD.MOV R5, RZ, RZ, -R4 ;  /* 0x000000ffff057224 */ /* 0x000fc400078e0a04 */
[----:B------:R-:W-:Y:S02]  /*5ab0*/  IMAD R4, R4, UR18, R23 ;  /* 0x0000001204047c24 */ /* 0x000fe4000f8e0217 */
[----:B0-----:R-:W-:Y:S02]  /*5ac0*/  @P0 IMAD R15, R20, R24, R13 ;  /* 0x00000018140f0224 */ /* 0x001fe400078e020d */
[----:B------:R-:W-:Y:S01]  /*5ad0*/  IMAD R22, R5, UR5, R22 ;  /* 0x0000000505167c24 */ /* 0x000fe2000f8e0216 */
[----:B------:R-:W-:Y:S01]  /*5ae0*/  ULDC UR5, c[0x0][0x600] ;  /* 0x0001800000057ab9 */ /* 0x000fe20000000800 */
[----:B------:R-:W-:Y:S02]  /*5af0*/  IMAD R15, R4, UR6, R15 ;  /* 0x00000006040f7c24 */ /* 0x000fe4000f8e020f */
[----:B------:R-:W-:Y:S02]  /*5b00*/  IMAD R22, R22, UR5, R21 ;  /* 0x0000000516167c24 */ /* 0x000fe4000f8e0215 */
[----:B------:R-:W-:-:S03]  /*5b10*/  IMAD.MOV.U32 R4, RZ, RZ, 0x1 ;  /* 0x00000001ff047424 */ /* 0x000fc600078e00ff */
[----:B------:R-:W-:Y:S02]  /*5b20*/  SEL R13, R22, R15, !P0 ;  /* 0x0000000f160d7207 */ /* 0x000fe40004000000 */
[----:B------:R-:W-:-:S07]  /*5b30*/  SEL R20, R15, R22, !P0 ;  /* 0x000000160f147207 */ /* 0x000fce0004000000 */
.L_x_112:
[----:B------:R-:W-:Y:S05]  /*5b40*/  BSYNC B1 ;  /* 0x0000000000017941 */ /* 0x000fea0003800000 */
.L_x_111:
[----:B------:R-:W-:-:S13]  /*5b50*/  LOP3.LUT P0, RZ, R4, 0xff, RZ, 0xc0, !PT ;  /* 0x000000ff04ff7812 */ /* 0x000fda000780c0ff */
[----:B------:R-:W-:Y:S05]  /*5b60*/  @P0 BRA `(.L_x_115) ;  /* 0xfffffff400400947 */ /* 0x000fea000383ffff */
[----:B------:R-:W-:Y:S05]  /*5b70*/  BSYNC B0 ;  /* 0x0000000000007941 */ /* 0x000fea0003800000 */
.L_x_104:
[----:B------:R-:W-:-:S03]  /*5b80*/  UMOV UR5, 0xffffffff ;  /* 0xffffffff00057882 */ /* 0x000fc60000000000 */
[----:B------:R-:W-:Y:S05]  /*5b90*/  BRA.DIV UR5, `(.L_x_116) ;  /* 0x0000000605387947 */ /* 0x000fea000b800000 */
[----:B------:R-:W-:-:S13]  /*5ba0*/  ELECT P6, URZ, PT ;  /* 0x00000000003f782f */ /* 0x000fda00038c0000 */
.L_x_131:
[----:B------:R-:W-:Y:S04]  /*5bb0*/  BSSY B0, `(.L_x_117) ;  /* 0x0000034000007945 */ /* 0x000fe80003800000 */
[----:B------:R-:W-:Y:S05]  /*5bc0*/  @!P6 BRA `(.L_x_118) ;  /* 0x0000000000c8e947 */ /* 0x000fea0003800000 */
[----:B------:R-:W-:-:S04]  /*5bd0*/  LOP3.LUT R19, R19, 0x2, RZ, 0xfc, !PT ;  /* 0x0000000213137812 */ /* 0x000fc800078efcff */
[----:B------:R-:W-:-:S13]  /*5be0*/  ISETP.NE.AND P0, PT, R19, 0x3, PT ;  /* 0x000000031300780c */ /* 0x000fda0003f05270 */
[----:B------:R-:W-:Y:S05]  /*5bf0*/  @!P0 BRA `(.L_x_119) ;  /* 0x0000000000048947 */ /* 0x000fea0003800000 */
[----:B------:R-:W-:Y:S01]  /*5c00*/  BPT.TRAP 0x1 ;  /* 0x000000040000795c */ /* 0x000fe20000300000 */
.L_x_119:
[----:B------:R-:W0:Y:S01]  /*5c10*/  S2R R5, SR_CgaCtaId ;  /* 0x0000000000057919 */ /* 0x000e220000008800 */
[----:B------:R-:W-:Y:S02]  /*5c20*/  MOV R2, 0x400 ;  /* 0x0000040000027802 */ /* 0x000fe40000000f00 */
[----:B------:R-:W-:Y:S02]  /*5c30*/  SHF.L.U32 R4, R0, 0x1f, RZ ;  /* 0x0000001f00047819 */ /* 0x000fe400000006ff */
[----:B0-----:R-:W-:-:S05]  /*5c40*/  LEA R2, R5, R2, 0x18 ;  /* 0x0000000205027211 */ /* 0x001fca00078ec0ff */
[----:B------:R-:W-:-:S04]  /*5c50*/  VIADD R2, R2, 0x28 ;  /* 0x0000002802027836 */ /* 0x000fc80000000000 */
[C---:B------:R-:W-:Y:S02]  /*5c60*/  IMAD R7, R3.reuse, 0x8, R2 ;  /* 0x0000000803077824 */ /* 0x040fe400078e0202 */
[----:B------:R-:W-:Y:S02]  /*5c70*/  VIADD R3, R3, 0x1 ;  /* 0x0000000103037836 */ /* 0x000fe40000000000 */
[----:B------:R-:W0:Y:S03]  /*5c80*/  SYNCS.PHASECHK.TRANS64.TRYWAIT P0, [R7+URZ], R4 ;  /* 0x00000004070075a7 */ /* 0x000e26000800017f */
[----:B------:R-:W-:-:S04]  /*5c90*/  ISETP.NE.AND P1, PT, R3, 0x5, PT ;  /* 0x000000050300780c */ /* 0x000fc80003f25270 */
[----:B------:R-:W-:Y:S02]  /*5ca0*/  SEL R5, RZ, 0x1, P1 ;  /* 0x00000001ff057807 */ /* 0x000fe40000800000 */
[----:B------:R-:W-:Y:S02]  /*5cb0*/  SEL R3, R3, RZ, P1 ;  /* 0x000000ff03037207 */ /* 0x000fe40000800000 */
[----:B------:R-:W-:-:S03]  /*5cc0*/  LOP3.LUT R6, R0, R5, RZ, 0x3c, !PT ;  /* 0x0000000500067212 */ /* 0x000fc600078e3cff */
[----:B------:R-:W-:Y:S01]  /*5cd0*/  IMAD R8, R3, 0x8, R2 ;  /* 0x0000000803087824 */ /* 0x000fe200078e0202 */
[----:B------:R-:W-:Y:S01]  /*5ce0*/  SHF.L.U32 R5, R6, 0x1f, RZ ;  /* 0x0000001f06057819 */ /* 0x000fe200000006ff */
[----:B0-----:R-:W-:Y:S06]  /*5cf0*/  @!P0 BRA `(.L_x_120) ;  /* 0x0000000400008947 */ /* 0x001fec0003800000 */
.L_x_132:
[----:B------:R-:W1:Y:S01]  /*5d00*/  SYNCS.PHASECHK.TRANS64.TRYWAIT P0, [R8+URZ], R5 ;  /* 0x00000005080075a7 */ /* 0x000e62000800017f */
[----:B------:R-:W-:-:S05]  /*5d10*/  VIADD R0, R3, 0x1 ;  /* 0x0000000103007836 */ /* 0x000fca0000000000 */
[----:B------:R-:W-:-:S04]  /*5d20*/  ISETP.NE.AND P1, PT, R0, 0x5, PT ;  /* 0x000000050000780c */ /* 0x000fc80003f25270 */
[----:B------:R-:W-:Y:S02]  /*5d30*/  SEL R3, RZ, 0x1, P1 ;  /* 0x00000001ff037807 */ /* 0x000fe40000800000 */
[----:B0-----:R-:W-:Y:S02]  /*5d40*/  SEL R7, R0, RZ, P1 ;  /* 0x000000ff00077207 */ /* 0x001fe40000800000 */
[----:B------:R-:W-:-:S03]  /*5d50*/  LOP3.LUT R6, R6, R3, RZ, 0x3c, !PT ;  /* 0x0000000306067212 */ /* 0x000fc600078e3cff */
[----:B------:R-:W-:Y:S01]  /*5d60*/  IMAD R9, R7, 0x8, R2 ;  /* 0x0000000807097824 */ /* 0x000fe200078e0202 */
[----:B------:R-:W-:Y:S01]  /*5d70*/  SHF.L.U32 R4, R6, 0x1f, RZ ;  /* 0x0000001f06047819 */ /* 0x000fe200000006ff */
[----:B-1----:R-:W-:Y:S06]  /*5d80*/  @!P0 BRA `(.L_x_121) ;  /* 0x0000000000f08947 */ /* 0x002fec0003800000 */
.L_x_133:
[----:B------:R-:W1:Y:S01]  /*5d90*/  SYNCS.PHASECHK.TRANS64.TRYWAIT P0, [R9+URZ], R4 ;  /* 0x00000004090075a7 */ /* 0x000e62000800017f */
[----:B------:R-:W-:-:S05]  /*5da0*/  VIADD R0, R7, 0x1 ;  /* 0x0000000107007836 */ /* 0x000fca0000000000 */
[----:B------:R-:W-:-:S04]  /*5db0*/  ISETP.NE.AND P1, PT, R0, 0x5, PT ;  /* 0x000000050000780c */ /* 0x000fc80003f25270 */
[----:B------:R-:W-:Y:S02]  /*5dc0*/  SEL R3, RZ, 0x1, P1 ;  /* 0x00000001ff037807 */ /* 0x000fe40000800000 */
[----:B------:R-:W-:Y:S02]  /*5dd0*/  SEL R7, R0, RZ, P1 ;  /* 0x000000ff00077207 */ /* 0x000fe40000800000 */
[----:B------:R-:W-:-:S03]  /*5de0*/  LOP3.LUT R11, R6, R3, RZ, 0x3c, !PT ;  /* 0x00000003060b7212 */ /* 0x000fc600078e3cff */
[----:B------:R-:W-:Y:S01]  /*5df0*/  IMAD R6, R7, 0x8, R2 ;  /* 0x0000000807067824 */ /* 0x000fe200078e0202 */
[----:B0-----:R-:W-:Y:S01]  /*5e00*/  SHF.L.U32 R5, R11, 0x1f, RZ ;  /* 0x0000001f0b057819 */ /* 0x001fe200000006ff */
[----:B-1----:R-:W-:Y:S06]  /*5e10*/  @!P0 BRA `(.L_x_122) ;  /* 0x0000000000e08947 */ /* 0x002fec0003800000 */
.L_x_134:
[----:B------:R-:W1:Y:S01]  /*5e20*/  SYNCS.PHASECHK.TRANS64.TRYWAIT P0, [R6+URZ], R5 ;  /* 0x00000005060075a7 */ /* 0x000e62000800017f */
[----:B------:R-:W-:-:S05]  /*5e30*/  VIADD R0, R7, 0x1 ;  /* 0x0000000107007836 */ /* 0x000fca0000000000 */
[----:B------:R-:W-:-:S04]  /*5e40*/  ISETP.NE.AND P1, PT, R0, 0x5, PT ;  /* 0x000000050000780c */ /* 0x000fc80003f25270 */
[----:B0-----:R-:W-:Y:S02]  /*5e50*/  SEL R4, RZ, 0x1, P1 ;  /* 0x00000001ff047807 */ /* 0x001fe40000800000 */
[----:B------:R-:W-:Y:S02]  /*5e60*/  SEL R3, R0, RZ, P1 ;  /* 0x000000ff00037207 */ /* 0x000fe40000800000 */
[----:B------:R-:W-:Y:S01]  /*5e70*/  LOP3.LUT R0, R11, R4, RZ, 0x3c, !PT ;  /* 0x000000040b007212 */ /* 0x000fe200078e3cff */
[----:B-1----:R-:W-:Y:S06]  /*5e80*/  @!P0 BRA `(.L_x_123) ;  /* 0x0000000000d88947 */ /* 0x002fec0003800000 */
.L_x_135:
[----:B------:R-:W-:Y:S01]  /*5e90*/  IMAD R3, R3, 0x8, R2 ;  /* 0x0000000803037824 */ /* 0x000fe200078e0202 */
[----:B------:R-:W-:-:S07]  /*5ea0*/  SHF.L.U32 R0, R0, 0x1f, RZ ;  /* 0x0000001f00007819 */ /* 0x000fce00000006ff */
.L_x_124:
[----:B-1----:R1:W2:Y:S02]  /*5eb0*/  SYNCS.PHASECHK.TRANS64.TRYWAIT P0, [R3+URZ], R0 ;  /* 0x00000000030075a7 */ /* 0x0022a4000800017f */
[----:B--2---:R-:W-:Y:S05]  /*5ec0*/  @!P0 NANOSLEEP.SYNCS 0x989680 ;  /* 0x009896800000895d */ /* 0x004fea0003900000 */
[----:B------:R-:W2:Y:S02]  /*5ed0*/  @!P0 SYNCS.PHASECHK.TRANS64 P0, [R3+URZ], R0 ;  /* 0x00000000030085a7 */ /* 0x000ea4000800007f */
[----:B--2---:R-:W-:Y:S05]  /*5ee0*/  @!P0 BRA `(.L_x_124) ;  /* 0xfffffffc00f08947 */ /* 0x004fea000383ffff */
.L_x_118:
[----:B------:R-:W-:Y:S05]  /*5ef0*/  BSYNC B0 ;  /* 0x0000000000007941 */ /* 0x000fea0003800000 */
.L_x_117:
[----:B------:R-:W-:Y:S05]  /*5f00*/  EXIT ;  /* 0x000000000000794d */ /* 0x000fea0003800000 */
.L_x_21:
[----:B---3--:R3:W4:Y:S02]  /*5f10*/  SYNCS.PHASECHK.TRANS64.TRYWAIT P1, [R3+URZ], R0 ;  /* 0x00000000030075a7 */ /* 0x008724000802017f */
[----:B----4-:R-:W-:Y:S05]  /*5f20*/  @!P1 NANOSLEEP.SYNCS 0x989680 ;  /* 0x009896800000995d */ /* 0x010fea0003900000 */
[----:B------:R-:W4:Y:S02]  /*5f30*/  @!P1 SYNCS.PHASECHK.TRANS64 P1, [R3+URZ], R0 ;  /* 0x00000000030095a7 */ /* 0x000f24000802007f */
[----:B----4-:R-:W-:Y:S05]  /*5f40*/  @!P1 BRA `(.L_x_21) ;  /* 0xfffffffc00f09947 */ /* 0x010fea000383ffff */
[----:B------:R-:W-:Y:S05]  /*5f50*/  BRA `(.L_x_20) ;  /* 0xffffffb400587947 */ /* 0x000fea000383ffff */
.L_x_26:
[----:B-1----:R1:W2:Y:S02]  /*5f60*/  SYNCS.PHASECHK.TRANS64.TRYWAIT P1, [R5+URZ], R4 ;  /* 0x00000004050075a7 */ /* 0x0022a4000802017f */
[----:B--2---:R-:W-:Y:S05]  /*5f70*/  @!P1 NANOSLEEP.SYNCS 0x989680 ;  /* 0x009896800000995d */ /* 0x004fea0003900000 */
[----:B------:R-:W2:Y:S02]  /*5f80*/  @!P1 SYNCS.PHASECHK.TRANS64 P1, [R5+URZ], R4 ;  /* 0x00000004050095a7 */ /* 0x000ea4000802007f */
[----:B--2---:R-:W-:Y:S05]  /*5f90*/  @!P1 BRA `(.L_x_26) ;  /* 0xfffffffc00f09947 */ /* 0x004fea000383ffff */
[----:B------:R-:W-:Y:S05]  /*5fa0*/  BRA `(.L_x_25) ;  /* 0xffffffb800487947 */ /* 0x000fea000383ffff */
.L_x_105:
[----:B------:R-:W-:Y:S01]  /*5fb0*/  BSSY B1, `(.L_x_125) ;  /* 0x0000006000017945 */ /* 0x000fe20003800000 */
[----:B------:R-:W-:-:S07]  /*5fc0*/  IMAD.MOV.U32 R15, RZ, RZ, -0x1 ;  /* 0xffffffffff0f7424 */ /* 0x000fce00078e00ff */
[----:B------:R-:W-:Y:S05]  /*5fd0*/  WARPSYNC.COLLECTIVE R15, `(.L_x_126) ;  /* 0x000000000f0c7348 */ /* 0x000fea0003c00000 */
[----:B------:R-:W-:Y:S02]  /*5fe0*/  ELECT P6, UR62, PT ;  /* 0x00000000003e782f */ /* 0x000fe400038c0000 */
[----:B------:R-:W-:Y:S01]  /*5ff0*/  MOV R14, UR62 ;  /* 0x0000003e000e7c02 */ /* 0x000fe20008000f00 */
[----:B------:R-:W-:Y:S10]  /*6000*/  ENDCOLLECTIVE ;  /* 0x000000000000791b */ /* 0x000ff40003800000 */
.L_x_126:
[----:B------:R-:W-:Y:S05]  /*6010*/  BSYNC B1 ;  /* 0x0000000000017941 */ /* 0x000fea0003800000 */
.L_x_125:
[----:B------:R-:W-:Y:S05]  /*6020*/  BRA `(.L_x_127) ;  /* 0xfffffff0001c7947 */ /* 0x000fea000383ffff */
.L_x_108:
[----:B-1----:R1:W2:Y:S02]  /*6030*/  SYNCS.PHASECHK.TRANS64.TRYWAIT P0, [R22+URZ+0x28], R13 ;  /* 0x0000280d160075a7 */ /* 0x0022a4000800017f */
[----:B--2---:R-:W-:Y:S05]  /*6040*/  @!P0 NANOSLEEP.SYNCS 0x989680 ;  /* 0x009896800000895d */ /* 0x004fea0003900000 */
[----:B------:R-:W2:Y:S02]  /*6050*/  @!P0 SYNCS.PHASECHK.TRANS64 P0, [R22+URZ+0x28], R13 ;  /* 0x0000280d160085a7 */ /* 0x000ea4000800007f */
[----:B--2---:R-:W-:Y:S05]  /*6060*/  @!P0 BRA `(.L_x_108) ;  /* 0xfffffffc00f08947 */ /* 0x004fea000383ffff */
[----:B------:R-:W-:Y:S05]  /*6070*/  BRA `(.L_x_128) ;  /* 0xfffffff0005c7947 */ /* 0x000fea000383ffff */
.L_x_116:
[----:B------:R-:W-:Y:S01]  /*6080*/  BSSY B0, `(.L_x_129) ;  /* 0x0000006000007945 */ /* 0x000fe20003800000 */
[----:B------:R-:W-:-:S07]  /*6090*/  IMAD.MOV.U32 R15, RZ, RZ, -0x1 ;  /* 0xffffffffff0f7424 */ /* 0x000fce00078e00ff */
[----:B------:R-:W-:Y:S05]  /*60a0*/  WARPSYNC.COLLECTIVE R15, `(.L_x_130) ;  /* 0x000000000f0c7348 */ /* 0x000fea0003c00000 */
[----:B------:R-:W-:Y:S02]  /*60b0*/  ELECT P6, UR62, PT ;  /* 0x00000000003e782f */ /* 0x000fe400038c0000 */
[----:B------:R-:W-:Y:S01]  /*60c0*/  MOV R14, UR62 ;  /* 0x0000003e000e7c02 */ /* 0x000fe20008000f00 */
[----:B------:R-:W-:Y:S10]  /*60d0*/  ENDCOLLECTIVE ;  /* 0x000000000000791b */ /* 0x000ff40003800000 */
.L_x_130:
[----:B------:R-:W-:Y:S05]  /*60e0*/  BSYNC B0 ;  /* 0x0000000000007941 */ /* 0x000fea0003800000 */
.L_x_129:
[----:B------:R-:W-:Y:S05]  /*60f0*/  BRA `(.L_x_131) ;  /* 0xfffffff800ac7947 */ /* 0x000fea000383ffff */
.L_x_120:
[----:B0-----:R0:W1:Y:S02]  /*6100*/  SYNCS.PHASECHK.TRANS64.TRYWAIT P0, [R7+URZ], R4 ;  /* 0x00000004070075a7 */ /* 0x001064000800017f */
[----:B-1----:R-:W-:Y:S05]  /*6110*/  @!P0 NANOSLEEP.SYNCS 0x989680 ;  /* 0x009896800000895d */ /* 0x002fea0003900000 */
[----:B------:R-:W1:Y:S02]  /*6120*/  @!P0 SYNCS.PHASECHK.TRANS64 P0, [R7+URZ], R4 ;  /* 0x00000004070085a7 */ /* 0x000e64000800007f */
[----:B-1----:R-:W-:Y:S05]  /*6130*/  @!P0 BRA `(.L_x_120) ;  /* 0xfffffffc00f08947 */ /* 0x002fea000383ffff */
[----:B------:R-:W-:Y:S05]  /*6140*/  BRA `(.L_x_132) ;  /* 0xfffffff800ec7947 */ /* 0x000fea000383ffff */
.L_x_121:
[----:B0-----:R0:W1:Y:S02]  /*6150*/  SYNCS.PHASECHK.TRANS64.TRYWAIT P0, [R8+URZ], R5 ;  /* 0x00000005080075a7 */ /* 0x001064000800017f */
[----:B-1----:R-:W-:Y:S05]  /*6160*/  @!P0 NANOSLEEP.SYNCS 0x989680 ;  /* 0x009896800000895d */ /* 0x002fea0003900000 */
[----:B------:R-:W1:Y:S02]  /*6170*/  @!P0 SYNCS.PHASECHK.TRANS64 P0, [R8+URZ], R5 ;  /* 0x00000005080085a7 */ /* 0x000e64000800007f */
[----:B-1----:R-:W-:Y:S05]  /*6180*/  @!P0 BRA `(.L_x_121) ;  /* 0xfffffffc00f08947 */ /* 0x002fea000383ffff */
[----:B------:R-:W-:Y:S05]  /*6190*/  BRA `(.L_x_133) ;  /* 0xfffffff800fc7947 */ /* 0x000fea000383ffff */
.L_x_122:
[----:B0-----:R0:W1:Y:S02]  /*61a0*/  SYNCS.PHASECHK.TRANS64.TRYWAIT P0, [R9+URZ], R4 ;  /* 0x00000004090075a7 */ /* 0x001064000800017f */
[----:B-1----:R-:W-:Y:S05]  /*61b0*/  @!P0 NANOSLEEP.SYNCS 0x989680 ;  /* 0x009896800000895d */ /* 0x002fea0003900000 */
[----:B------:R-:W1:Y:S02]  /*61c0*/  @!P0 SYNCS.PHASECHK.TRANS64 P0, [R9+URZ], R4 ;  /* 0x00000004090085a7 */ /* 0x000e64000800007f */
[----:B-1----:R-:W-:Y:S05]  /*61d0*/  @!P0 BRA `(.L_x_122) ;  /* 0xfffffffc00f08947 */ /* 0x002fea000383ffff */
[----:B------:R-:W-:Y:S05]  /*61e0*/  BRA `(.L_x_134) ;  /* 0xfffffffc000c7947 */ /* 0x000fea000383ffff */
.L_x_123:
[----:B0-----:R0:W1:Y:S02]  /*61f0*/  SYNCS.PHASECHK.TRANS64.TRYWAIT P0, [R6+URZ], R5 ;  /* 0x00000005060075a7 */ /* 0x001064000800017f */
[----:B-1----:R-:W-:Y:S05]  /*6200*/  @!P0 NANOSLEEP.SYNCS 0x989680 ;  /* 0x009896800000895d */ /* 0x002fea0003900000 */
[----:B------:R-:W1:Y:S02]  /*6210*/  @!P0 SYNCS.PHASECHK.TRANS64 P0, [R6+URZ], R5 ;  /* 0x00000005060085a7 */ /* 0x000e64000800007f */
[----:B-1----:R-:W-:Y:S05]  /*6220*/  @!P0 BRA `(.L_x_123) ;  /* 0xfffffffc00f08947 */ /* 0x002fea000383ffff */
[----:B------:R-:W-:Y:S05]  /*6230*/  BRA `(.L_x_135) ;  /* 0xfffffffc00147947 */ /* 0x000fea000383ffff */
.L_x_136:
[----:B------:R-:W-:-:S00]  /*6240*/  BRA `(.L_x_136) ;  /* 0xfffffffc00fc7947 */ /* 0x000fc0000383ffff */
[----:B------:R-:W-:-:S00]  /*6250*/  NOP ;  /* 0x0000000000007918 */ /* 0x000fc00000000000 */
        /* <DEDUP_REMOVED lines=10> */
.L_x_137:


//--------------------- .nv.global.init           --------------------------
	.section	.nv.global.init,"aw",@progbits
.nv.global.init:
	.type		$str$22,@object
	.size		$str$22,($str$23 - $str$22)
$str$22:
        /*0000*/ 	.byte	0x6b, 0x5f, 0x74, 0x69, 0x6c, 0x65, 0x5f, 0x63, 0x6f, 0x75, 0x6e, 0x74, 0x20, 0x3e, 0x3d, 0x20
        /*0010*/ 	.byte	0x31, 0x00
	.type		$str$23,@object
	.size		$str$23,(__unnamed_1 - $str$23)
$str$23:
        /*0012*/ 	.byte	0x2f, 0x74, 0x6d, 0x70, 0x2f, 0x63, 0x75, 0x74, 0x6c, 0x61, 0x73, 0x73, 0x5f, 0x73, 0x77, 0x65
        /*0022*/ 	.byte	0x65, 0x70, 0x5f, 0x73, 0x72, 0x63, 0x2f, 0x69, 0x6e, 0x63, 0x6c, 0x75, 0x64, 0x65, 0x2f, 0x63
        /*0032*/ 	.byte	0x75, 0x74, 0x6c, 0x61, 0x73, 0x73, 0x2f, 0x67, 0x65, 0x6d, 0x6d, 0x2f, 0x63, 0x6f, 0x6c, 0x6c
        /*0042*/ 	.byte	0x65, 0x63, 0x74, 0x69, 0x76, 0x65, 0x2f, 0x73, 0x6d, 0x39, 0x30, 0x5f, 0x6d, 0x6d, 0x61, 0x5f
        /*0052*/ 	.byte	0x74, 0x6d, 0x61, 0x5f, 0x67, 0x6d, 0x6d, 0x61, 0x5f, 0x73, 0x73, 0x5f, 0x77, 0x61, 0x72, 0x70
        /*0062*/ 	.byte	0x73, 0x70, 0x65, 0x63, 0x69, 0x61, 0x6c, 0x69, 0x7a, 0x65, 0x64, 0x2e, 0x68, 0x70, 0x70, 0x00
	.type		__unnamed_1,@object
	.size		__unnamed_1,(.L_0 - __unnamed_1)
__unnamed_1:
        /*0072*/ 	.byte	0x76, 0x6f, 0x69, 0x64, 0x20, 0x63, 0x75, 0x74, 0x6c, 0x61, 0x73, 0x73, 0x3a, 0x3a, 0x67, 0x65
        /* <DEDUP_REMOVED lines=180> */
        /*0bc2*/ 	.byte	0x5d, 0x00
.L_0:


//--------------------- .nv.shared._ZN7cutlass13device_kernelINS_4gemm6kernel13GemmUniversalIN4cute5tupleIJiiiiEEENS1_10collective13CollectiveMmaINS1_34MainloopSm90TmaGmmaWarpSpecializedILi5ENS5_IJNS4_1CILi1EEENSA_ILi2EEESB_EEENS1_35KernelTmaWarpSpecializedCooperativeEEENS5_IJNSA_ILi128EEENSA_ILi64EEESH_EEENS_6half_tENS5_IJlSB_lEEESJ_SK_NS4_8TiledMMAINS4_8MMA_AtomIJNS4_4SM904GMMA25MMA_64x64x16_F32F16F16_SSILNSO_5MajorE0ELSQ_0ELNSO_7ScaleInE1ELSR_1EEEEEENS4_6LayoutINS5_IJSC_SB_SB_EEENS5_IJSB_NSA_ILi0EEESW_EEEEENS5_IJNS4_10UnderscoreESZ_SZ_EEEEENS4_23SM90_TMA_LOAD_MULTICASTENS4_14ComposedLayoutINS4_7SwizzleILi3ELi4ELi3EEENS4_18smem_ptr_flag_bitsILi16EEENSU_INS5_IJNSA_ILi8EEESH_EEENS5_IJSH_SB_EEEEEEEvNS4_8identityENS4_13SM90_TMA_LOADES1C_vS1D_EENS_8epilogue10collective6detail29Sm90TmaWarpSpecializedAdapterINS1H_15DefaultEpilogueISJ_SK_SK_NS1G_6thread17LinearCombinationISJ_Li1EffLNS1L_9ScaleType4KindE0ELNS_15FloatRoundStyleE2ESJ_EENS1_15EpilogueDefaultEEEEEvvEEEEvNT_6ParamsE --------------------------
	.section	.nv.shared._ZN7cutlass13device_kernelINS_4gemm6kernel13GemmUniversalIN4cute5tupleIJiiiiEEENS1_10collective13CollectiveMmaINS1_34MainloopSm90TmaGmmaWarpSpecializedILi5ENS5_IJNS4_1CILi1EEENSA_ILi2EEESB_EEENS1_35KernelTmaWarpSpecializedCooperativeEEENS5_IJNSA_ILi128EEENSA_ILi64EEESH_EEENS_6half_tENS5_IJlSB_lEEESJ_SK_NS4_8TiledMMAINS4_8MMA_AtomIJNS4_4SM904GMMA25MMA_64x64x16_F32F16F16_SSILNSO_5MajorE0ELSQ_0ELNSO_7ScaleInE1ELSR_1EEEEEENS4_6LayoutINS5_IJSC_SB_SB_EEENS5_IJSB_NSA_ILi0EEESW_EEEEENS5_IJNS4_10UnderscoreESZ_SZ_EEEEENS4_23SM90_TMA_LOAD_MULTICASTENS4_14ComposedLayoutINS4_7SwizzleILi3ELi4ELi3EEENS4_18smem_ptr_flag_bitsILi16EEENSU_INS5_IJNSA_ILi8EEESH_EEENS5_IJSH_SB_EEEEEEEvNS4_8identityENS4_13SM90_TMA_LOADES1C_vS1D_EENS_8epilogue10collective6detail29Sm90TmaWarpSpecializedAdapterINS1H_15DefaultEpilogueISJ_SK_SK_NS1G_6thread17LinearCombinationISJ_Li1EffLNS1L_9ScaleType4KindE0ELNS_15FloatRoundStyleE2ESJ_EENS1_15EpilogueDefaultEEEEEvvEEEEvNT_6ParamsE,"aw",@nobits
	.sectionflags	@""
	.align	16
	.zero		1024


//--------------------- .nv.shared.reserved.0     --------------------------
	.section	.nv.shared.reserved.0,"aw",@nobits
	.weak		__nv_reservedSMEM_offset_0_alias
	.size		__nv_reservedSMEM_offset_0_alias, 0, 0
	.other		__nv_reservedSMEM_offset_0_alias,@"STO_CUDA_RESERVED_SHARED STV_DEFAULT"
__nv_reservedSMEM_offset_0_alias:
	.zero		0


//--------------------- .nv.global                --------------------------
	.section	.nv.global,"aw",@nobits
.nv.global:
	.type		_ZN39_INTERNAL_3119d72c_4_k_cu_39285c81_31794cute1_E,@object
	.size		_ZN39_INTERNAL_3119d72c_4_k_cu_39285c81_31794cute1_E,(_ZN39_INTERNAL_3119d72c_4_k_cu_39285c81_31794cuda3std3__45__cpo6cbeginE - _ZN39_INTERNAL_3119d72c_4_k_cu_39285c81_31794cute1_E)
_ZN39_INTERNAL_3119d72c_4_k_cu_39285c81_31794cute1_E:
	.zero		1
	.type		_ZN39_INTERNAL_3119d72c_4_k_cu_39285c81_31794cuda3std3__45__cpo6cbeginE,@object
	.size		_ZN39_INTERNAL_3119d72c_4_k_cu_39285c81_31794cuda3std3__45__cpo6cbeginE,(_ZN39_INTERNAL_3119d72c_4_k_cu_39285c81_31794cuda3std3__48in_placeE - _ZN39_INTERNAL_3119d72c_4_k_cu_39285c81_31794cuda3std3__45__cpo6cbeginE)
_ZN39_INTERNAL_3119d72c_4_k_cu_39285c81_31794cuda3std3__45__cpo6cbeginE:
	.zero		1
	.type		_ZN39_INTERNAL_3119d72c_4_k_cu_39285c81_31794cuda3std3__48in_placeE,@object
	.size		_ZN39_INTERNAL_3119d72c_4_k_cu_39285c81_31794cuda3std3__48in_placeE,(_ZN39_INTERNAL_3119d72c_4_k_cu_39285c81_31794cuda3std6ranges3__45__cpo9iter_moveE - _ZN39_INTERNAL_3119d72c_4_k_cu_39285c81_31794cuda3std3__48in_placeE)
_ZN39_INTERNAL_3119d72c_4_k_cu_39285c81_31794cuda3std3__48in_placeE:
	.zero		1
	.type		_ZN39_INTERNAL_3119d72c_4_k_cu_39285c81_31794cuda3std6ranges3__45__cpo9iter_moveE,@object
	.size		_ZN39_INTERNAL_3119d72c_4_k_cu_39285c81_31794cuda3std6ranges3__45__cpo9iter_moveE,(_ZN39_INTERNAL_3119d72c_4_k_cu_39285c81_31794cuda3std3__45__cpo5beginE - _ZN39_INTERNAL_3119d72c_4_k_cu_39285c81_31794cuda3std6ranges3__45__cpo9iter_moveE)
_ZN39_INTERNAL_3119d72c_4_k_cu_39285c81_31794cuda3std6ranges3__45__cpo9iter_moveE:
	.zero		1
	.type		_ZN39_INTERNAL_3119d72c_4_k_cu_39285c81_31794cuda3std3__45__cpo5beginE,@object
	.size		_ZN39_INTERNAL_3119d72c_4_k_cu_39285c81_31794cuda3std3__45__cpo5beginE,(_ZN39_INTERNAL_3119d72c_4_k_cu_39285c81_31794cuda3std3__441_GLOBAL__N__3119d72c_4_k_cu_39285c81_31796ignoreE - _ZN39_INTERNAL_3119d72c_4_k_cu_39285c81_31794cuda3std3__45__cpo5beginE)
_ZN39_INTERNAL_3119d72c_4_k_cu_39285c81_31794cuda3std3__45__cpo5beginE:
	.zero		1
	.type		_ZN39_INTERNAL_3119d72c_4_k_cu_39285c81_31794cuda3std3__441_GLOBAL__N__3119d72c_4_k_cu_39285c81_31796ignoreE,@object
	.size		_ZN39_INTERNAL_3119d72c_4_k_cu_39285c81_31794cuda3std3__441_GLOBAL__N__3119d72c_4_k_cu_39285c81_31796ignoreE,(_ZN39_INTERNAL_3119d72c_4_k_cu_39285c81_31794cute7productE - _ZN39_INTERNAL_3119d72c_4_k_cu_39285c81_31794cuda3std3__441_GLOBAL__N__3119d72c_4_k_cu_39285c81_31796ignoreE)
_ZN39_INTERNAL_3119d72c_4_k_cu_39285c81_31794cuda3std3__441_GLOBAL__N__3119d72c_4_k_cu_39285c81_31796ignoreE:
	.zero		1
	.type		_ZN39_INTERNAL_3119d72c_4_k_cu_39285c81_31794cute7productE,@object
	.size		_ZN39_INTERNAL_3119d72c_4_k_cu_39285c81_31794cute7productE,(_ZN39_INTERNAL_3119d72c_4_k_cu_39285c81_31794cuda3std3__45__cpo3endE - _ZN39_INTERNAL_3119d72c_4_k_cu_39285c81_31794cute7productE)
_ZN39_INTERNAL_3119d72c_4_k_cu_39285c81_31794cute7productE:
	.zero		1
	.type		_ZN39_INTERNAL_3119d72c_4_k_cu_39285c81_31794cuda3std3__45__cpo3endE,@object
	.size		_ZN39_INTERNAL_3119d72c_4_k_cu_39285c81_31794cuda3std3__45__cpo3endE,(_ZN39_INTERNAL_3119d72c_4_k_cu_39285c81_31794cuda3std3__419piecewise_constructE - _ZN39_INTERNAL_3119d72c_4_k_cu_39285c81_31794cuda3std3__45__cpo3endE)
_ZN39_INTERNAL_3119d72c_4_k_cu_39285c81_31794cuda3std3__45__cpo3endE:
	.zero		1
	.type		_ZN39_INTERNAL_3119d72c_4_k_cu_39285c81_31794cuda3std3__419piecewise_constructE,@object
	.size		_ZN39_INTERNAL_3119d72c_4_k_cu_39285c81_31794cuda3std3__419piecewise_constructE,(_ZN39_INTERNAL_3119d72c_4_k_cu_39285c81_31794cuda3std3__45__cpo4cendE - _ZN39_INTERNAL_3119d72c_4_k_cu_39285c81_31794cuda3std3__419piecewise_constructE)
_ZN39_INTERNAL_3119d72c_4_k_cu_39285c81_31794cuda3std3__419piecewise_constructE:
	.zero		1
	.type		_ZN39_INTERNAL_3119d72c_4_k_cu_39285c81_31794cuda3std3__45__cpo4cendE,@object
	.size		_ZN39_INTERNAL_3119d72c_4_k_cu_39285c81_31794cuda3std3__45__cpo4cendE,(_ZN39_INTERNAL_3119d72c_4_k_cu_39285c81_31794cuda3std6ranges3__45__cpo4swapE - _ZN39_INTERNAL_3119d72c_4_k_cu_39285c81_31794cuda3std3__45__cpo4cendE)
_ZN39_INTERNAL_3119d72c_4_k_cu_39285c81_31794cuda3std3__45__cpo4cendE:
	.zero		1
	.type		_ZN39_INTERNAL_3119d72c_4_k_cu_39285c81_31794cuda3std6ranges3__45__cpo4swapE,@object
	.size		_ZN39_INTERNAL_3119d72c_4_k_cu_39285c81_31794cuda3std6ranges3__45__cpo4swapE,(.L_8 - _ZN39_INTERNAL_3119d72c_4_k_cu_39285c81_31794cuda3std6ranges3__45__cpo4swapE)
_ZN39_INTERNAL_3119d72c_4_k_cu_39285c81_31794cuda3std6ranges3__45__cpo4swapE:
	.zero		1
.L_8:


//--------------------- .nv.constant0._ZN7cutlass13device_kernelINS_4gemm6kernel13GemmUniversalIN4cute5tupleIJiiiiEEENS1_10collective13CollectiveMmaINS1_34MainloopSm90TmaGmmaWarpSpecializedILi5ENS5_IJNS4_1CILi1EEENSA_ILi2EEESB_EEENS1_35KernelTmaWarpSpecializedCooperativeEEENS5_IJNSA_ILi128EEENSA_ILi64EEESH_EEENS_6half_tENS5_IJlSB_lEEESJ_SK_NS4_8TiledMMAINS4_8MMA_AtomIJNS4_4SM904GMMA25MMA_64x64x16_F32F16F16_SSILNSO_5MajorE0ELSQ_0ELNSO_7ScaleInE1ELSR_1EEEEEENS4_6LayoutINS5_IJSC_SB_SB_EEENS5_IJSB_NSA_ILi0EEESW_EEEEENS5_IJNS4_10UnderscoreESZ_SZ_EEEEENS4_23SM90_TMA_LOAD_MULTICASTENS4_14ComposedLayoutINS4_7SwizzleILi3ELi4ELi3EEENS4_18smem_ptr_flag_bitsILi16EEENSU_INS5_IJNSA_ILi8EEESH_EEENS5_IJSH_SB_EEEEEEEvNS4_8identityENS4_13SM90_TMA_LOADES1C_vS1D_EENS_8epilogue10collective6detail29Sm90TmaWarpSpecializedAdapterINS1H_15DefaultEpilogueISJ_SK_SK_NS1G_6thread17LinearCombinationISJ_Li1EffLNS1L_9ScaleType4KindE0ELNS_15FloatRoundStyleE2ESJ_EENS1_15EpilogueDefaultEEEEEvvEEEEvNT_6ParamsE --------------------------
	.section	.nv.constant0._ZN7cutlass13device_kernelINS_4gemm6kernel13GemmUniversalIN4cute5tupleIJiiiiEEENS1_10collective13CollectiveMmaINS1_34MainloopSm90TmaGmmaWarpSpecializedILi5ENS5_IJNS4_1CILi1EEENSA_ILi2EEESB_EEENS1_35KernelTmaWarpSpecializedCooperativeEEENS5_IJNSA_ILi128EEENSA_ILi64EEESH_EEENS_6half_tENS5_IJlSB_lEEESJ_SK_NS4_8TiledMMAINS4_8MMA_AtomIJNS4_4SM904GMMA25MMA_64x64x16_F32F16F16_SSILNSO_5MajorE0ELSQ_0ELNSO_7ScaleInE1ELSR_1EEEEEENS4_6LayoutINS5_IJSC_SB_SB_EEENS5_IJSB_NSA_ILi0EEESW_EEEEENS5_IJNS4_10UnderscoreESZ_SZ_EEEEENS4_23SM90_TMA_LOAD_MULTICASTENS4_14ComposedLayoutINS4_7SwizzleILi3ELi4ELi3EEENS4_18smem_ptr_flag_bitsILi16EEENSU_INS5_IJNSA_ILi8EEESH_EEENS5_IJSH_SB_EEEEEEEvNS4_8identityENS4_13SM90_TMA_LOADES1C_vS1D_EENS_8epilogue10collective6detail29Sm90TmaWarpSpecializedAdapterINS1H_15DefaultEpilogueISJ_SK_SK_NS1G_6thread17LinearCombinationISJ_Li1EffLNS1L_9ScaleType4KindE0ELNS_15FloatRoundStyleE2ESJ_EENS1_15EpilogueDefaultEEEEEvvEEEEvNT_6ParamsE,"a",@progbits
	.sectionflags	@""
	.align	4
.nv.constant0._ZN7cutlass13device_kernelINS_4gemm6kernel13GemmUniversalIN4cute5tupleIJiiiiEEENS1_10collective13CollectiveMmaINS1_34MainloopSm90TmaGmmaWarpSpecializedILi5ENS5_IJNS4_1CILi1EEENSA_ILi2EEESB_EEENS1_35KernelTmaWarpSpecializedCooperativeEEENS5_IJNSA_ILi128EEENSA_ILi64EEESH_EEENS_6half_tENS5_IJlSB_lEEESJ_SK_NS4_8TiledMMAINS4_8MMA_AtomIJNS4_4SM904GMMA25MMA_64x64x16_F32F16F16_SSILNSO_5MajorE0ELSQ_0ELNSO_7ScaleInE1ELSR_1EEEEEENS4_6LayoutINS5_IJSC_SB_SB_EEENS5_IJSB_NSA_ILi0EEESW_EEEEENS5_IJNS4_10UnderscoreESZ_SZ_EEEEENS4_23SM90_TMA_LOAD_MULTICASTENS4_14ComposedLayoutINS4_7SwizzleILi3ELi4ELi3EEENS4_18smem_ptr_flag_bitsILi16EEENSU_INS5_IJNSA_ILi8EEESH_EEENS5_IJSH_SB_EEEEEEEvNS4_8identityENS4_13SM90_TMA_LOADES1C_vS1D_EENS_8epilogue10collective6detail29Sm90TmaWarpSpecializedAdapterINS1H_15DefaultEpilogueISJ_SK_SK_NS1G_6thread17LinearCombinationISJ_Li1EffLNS1L_9ScaleType4KindE0ELNS_15FloatRoundStyleE2ESJ_EENS1_15EpilogueDefaultEEEEEvvEEEEvNT_6ParamsE:
	.zero		1664


//--------------------- SYMBOLS --------------------------

	.type		.nv.reservedSmem.offset0,@object
	.size		.nv.reservedSmem.offset0,0x4
	.type		__assertfail,@function
